//
// Generated by NVIDIA NVVM Compiler
//
// Compiler Build ID: CL-36424714
// Cuda compilation tools, release 13.0, V13.0.88
// Based on NVVM 20.0.0
//

.version 9.0
.target sm_100
.address_size 64

	// .globl	_Z19MatMulOnGPU_GENERALPfS_PiS_iiiiiii
// _ZZ13MatMulOnGPU_4PfS_PiS_iiiiiiiE9blockxInd has been demoted
// _ZZ13MatMulOnGPU_4PfS_PiS_iiiiiiiE6vecInd has been demoted
// _ZZ13MatMulOnGPU_4PfS_PiS_iiiiiiiE8blockElt has been demoted
// _ZZ13MatMulOnGPU_2PfS_PiS_iiiiiiiE9blockxInd has been demoted
// _ZZ13MatMulOnGPU_2PfS_PiS_iiiiiiiE6vecInd has been demoted
// _ZZ13MatMulOnGPU_2PfS_PiS_iiiiiiiE8blockElt has been demoted
// _ZZ13MatMulOnGPU_1PfS_PiS_iiiiiiiE9blockxInd has been demoted
// _ZZ13MatMulOnGPU_1PfS_PiS_iiiiiiiE6vecInd has been demoted
// _ZZ13MatMulOnGPU_1PfS_PiS_iiiiiiiE8blockElt has been demoted
.extern .shared .align 16 .b8 vec_data[];

.visible .entry _Z19MatMulOnGPU_GENERALPfS_PiS_iiiiiii(
	.param .u64 .ptr .align 1 _Z19MatMulOnGPU_GENERALPfS_PiS_iiiiiii_param_0,
	.param .u64 .ptr .align 1 _Z19MatMulOnGPU_GENERALPfS_PiS_iiiiiii_param_1,
	.param .u64 .ptr .align 1 _Z19MatMulOnGPU_GENERALPfS_PiS_iiiiiii_param_2,
	.param .u64 .ptr .align 1 _Z19MatMulOnGPU_GENERALPfS_PiS_iiiiiii_param_3,
	.param .u32 _Z19MatMulOnGPU_GENERALPfS_PiS_iiiiiii_param_4,
	.param .u32 _Z19MatMulOnGPU_GENERALPfS_PiS_iiiiiii_param_5,
	.param .u32 _Z19MatMulOnGPU_GENERALPfS_PiS_iiiiiii_param_6,
	.param .u32 _Z19MatMulOnGPU_GENERALPfS_PiS_iiiiiii_param_7,
	.param .u32 _Z19MatMulOnGPU_GENERALPfS_PiS_iiiiiii_param_8,
	.param .u32 _Z19MatMulOnGPU_GENERALPfS_PiS_iiiiiii_param_9,
	.param .u32 _Z19MatMulOnGPU_GENERALPfS_PiS_iiiiiii_param_10
)
{
	.reg .pred 	%p<17>;
	.reg .b32 	%r<196>;
	.reg .b32 	%f<89>;
	.reg .b64 	%rd<82>;

	ld.param.u64 	%rd6, [_Z19MatMulOnGPU_GENERALPfS_PiS_iiiiiii_param_0];
	ld.param.u64 	%rd7, [_Z19MatMulOnGPU_GENERALPfS_PiS_iiiiiii_param_1];
	ld.param.u64 	%rd8, [_Z19MatMulOnGPU_GENERALPfS_PiS_iiiiiii_param_2];
	ld.param.u64 	%rd5, [_Z19MatMulOnGPU_GENERALPfS_PiS_iiiiiii_param_3];
	ld.param.u32 	%r60, [_Z19MatMulOnGPU_GENERALPfS_PiS_iiiiiii_param_4];
	ld.param.u32 	%r61, [_Z19MatMulOnGPU_GENERALPfS_PiS_iiiiiii_param_5];
	ld.param.u32 	%r62, [_Z19MatMulOnGPU_GENERALPfS_PiS_iiiiiii_param_6];
	ld.param.u32 	%r63, [_Z19MatMulOnGPU_GENERALPfS_PiS_iiiiiii_param_7];
	ld.param.u32 	%r64, [_Z19MatMulOnGPU_GENERALPfS_PiS_iiiiiii_param_8];
	ld.param.u32 	%r65, [_Z19MatMulOnGPU_GENERALPfS_PiS_iiiiiii_param_10];
	cvta.to.global.u64 	%rd1, %rd6;
	cvta.to.global.u64 	%rd2, %rd8;
	cvta.to.global.u64 	%rd3, %rd7;
	mov.u32 	%r1, %ctaid.y;
	mad.lo.s32 	%r66, %r62, %r1, %r62;
	setp.le.u32 	%p1, %r66, %r60;
	mov.u32 	%r178, %r62;
	@%p1 bra 	$L__BB0_2;
	rem.s32 	%r178, %r60, %r62;
$L__BB0_2:
	mul.lo.s32 	%r4, %r62, %r1;
	mul.lo.s32 	%r5, %r64, %r1;
	mov.u32 	%r67, %ctaid.x;
	mul.lo.s32 	%r6, %r63, %r67;
	mov.u32 	%r7, %tid.x;
	add.s32 	%r8, %r6, %r7;
	shl.b32 	%r182, %r7, 2;
	setp.ge.s32 	%p2, %r182, %r64;
	@%p2 bra 	$L__BB0_9;
	cvt.s64.s32 	%rd9, %r5;
	mov.u32 	%r68, %ctaid.z;
	mul.lo.s32 	%r69, %r65, %r68;
	cvt.u64.u32 	%rd10, %r69;
	add.s64 	%rd4, %rd10, %rd9;
	shl.b32 	%r10, %r63, 2;
	add.s32 	%r70, %r182, %r10;
	max.s32 	%r71, %r64, %r70;
	setp.lt.s32 	%p3, %r70, %r64;
	selp.u32 	%r72, 1, 0, %p3;
	add.s32 	%r73, %r70, %r72;
	sub.s32 	%r74, %r71, %r73;
	div.u32 	%r75, %r74, %r10;
	add.s32 	%r11, %r75, %r72;
	and.b32  	%r76, %r11, 3;
	setp.eq.s32 	%p4, %r76, 3;
	@%p4 bra 	$L__BB0_6;
	shl.b32 	%r77, %r7, 4;
	mov.u32 	%r78, vec_data;
	add.s32 	%r180, %r78, %r77;
	shl.b32 	%r13, %r63, 4;
	add.s32 	%r79, %r11, 1;
	and.b32  	%r80, %r79, 3;
	neg.s32 	%r179, %r80;
$L__BB0_5:
	.pragma "nounroll";
	cvt.s64.s32 	%rd11, %r182;
	add.s64 	%rd12, %rd4, %rd11;
	shl.b64 	%rd13, %rd12, 2;
	add.s64 	%rd14, %rd1, %rd13;
	ld.global.v4.f32 	{%f13, %f14, %f15, %f16}, [%rd14];
	st.shared.v4.f32 	[%r180], {%f13, %f14, %f15, %f16};
	add.s32 	%r182, %r182, %r10;
	add.s32 	%r180, %r180, %r13;
	add.s32 	%r179, %r179, 1;
	setp.ne.s32 	%p5, %r179, 0;
	@%p5 bra 	$L__BB0_5;
$L__BB0_6:
	setp.lt.u32 	%p6, %r11, 3;
	@%p6 bra 	$L__BB0_9;
	mov.u32 	%r82, vec_data;
	shl.b32 	%r85, %r10, 2;
$L__BB0_8:
	.pragma "nounroll";
	shl.b32 	%r81, %r182, 2;
	add.s32 	%r83, %r82, %r81;
	cvt.s64.s32 	%rd15, %r182;
	add.s64 	%rd16, %rd4, %rd15;
	shl.b64 	%rd17, %rd16, 2;
	add.s64 	%rd18, %rd1, %rd17;
	ld.global.v4.f32 	{%f17, %f18, %f19, %f20}, [%rd18];
	st.shared.v4.f32 	[%r83], {%f17, %f18, %f19, %f20};
	add.s32 	%r84, %r182, %r10;
	add.s32 	%r86, %r83, %r85;
	cvt.s64.s32 	%rd19, %r84;
	add.s64 	%rd20, %rd4, %rd19;
	shl.b64 	%rd21, %rd20, 2;
	add.s64 	%rd22, %rd1, %rd21;
	ld.global.v4.f32 	{%f21, %f22, %f23, %f24}, [%rd22];
	st.shared.v4.f32 	[%r86], {%f21, %f22, %f23, %f24};
	add.s32 	%r87, %r84, %r10;
	add.s32 	%r88, %r86, %r85;
	cvt.s64.s32 	%rd23, %r87;
	add.s64 	%rd24, %rd4, %rd23;
	shl.b64 	%rd25, %rd24, 2;
	add.s64 	%rd26, %rd1, %rd25;
	ld.global.v4.f32 	{%f25, %f26, %f27, %f28}, [%rd26];
	st.shared.v4.f32 	[%r88], {%f25, %f26, %f27, %f28};
	add.s32 	%r89, %r87, %r10;
	add.s32 	%r90, %r88, %r85;
	cvt.s64.s32 	%rd27, %r89;
	add.s64 	%rd28, %rd4, %rd27;
	shl.b64 	%rd29, %rd28, 2;
	add.s64 	%rd30, %rd1, %rd29;
	ld.global.v4.f32 	{%f29, %f30, %f31, %f32}, [%rd30];
	st.shared.v4.f32 	[%r90], {%f29, %f30, %f31, %f32};
	add.s32 	%r182, %r89, %r10;
	setp.lt.s32 	%p7, %r182, %r64;
	@%p7 bra 	$L__BB0_8;
$L__BB0_9:
	bar.sync 	0;
	setp.lt.s32 	%p8, %r178, 1;
	mov.f32 	%f88, 0f00000000;
	@%p8 bra 	$L__BB0_21;
	and.b32  	%r24, %r178, 7;
	setp.lt.u32 	%p9, %r178, 8;
	mov.f32 	%f88, 0f00000000;
	mov.b32 	%r194, 0;
	@%p9 bra 	$L__BB0_13;
	and.b32  	%r194, %r178, 2147483640;
	neg.s32 	%r192, %r194;
	mul.lo.s32 	%r92, %r4, %r61;
	add.s32 	%r93, %r92, %r61;
	add.s32 	%r191, %r8, %r93;
	shl.b32 	%r28, %r61, 3;
	add.s32 	%r94, %r4, 2;
	mad.lo.s32 	%r190, %r61, %r94, %r8;
	add.s32 	%r95, %r4, 3;
	mad.lo.s32 	%r189, %r61, %r95, %r8;
	add.s32 	%r96, %r4, 4;
	mad.lo.s32 	%r188, %r61, %r96, %r8;
	add.s32 	%r97, %r4, 5;
	mad.lo.s32 	%r187, %r61, %r97, %r8;
	add.s32 	%r98, %r4, 6;
	mad.lo.s32 	%r186, %r61, %r98, %r8;
	add.s32 	%r99, %r4, 7;
	mad.lo.s32 	%r185, %r61, %r99, %r8;
	add.s32 	%r100, %r7, %r92;
	add.s32 	%r184, %r100, %r6;
	mov.f32 	%f88, 0f00000000;
$L__BB0_12:
	.pragma "nounroll";
	mul.wide.u32 	%rd31, %r184, 4;
	add.s64 	%rd32, %rd3, %rd31;
	ld.global.f32 	%f37, [%rd32];
	add.s64 	%rd33, %rd2, %rd31;
	ld.global.u32 	%r101, [%rd33];
	sub.s32 	%r102, %r101, %r5;
	shl.b32 	%r103, %r102, 2;
	mov.u32 	%r104, vec_data;
	add.s32 	%r105, %r104, %r103;
	ld.shared.f32 	%f38, [%r105];
	fma.rn.f32 	%f39, %f37, %f38, %f88;
	mul.wide.u32 	%rd34, %r191, 4;
	add.s64 	%rd35, %rd3, %rd34;
	ld.global.f32 	%f40, [%rd35];
	add.s64 	%rd36, %rd2, %rd34;
	ld.global.u32 	%r106, [%rd36];
	sub.s32 	%r107, %r106, %r5;
	shl.b32 	%r108, %r107, 2;
	add.s32 	%r109, %r104, %r108;
	ld.shared.f32 	%f41, [%r109];
	fma.rn.f32 	%f42, %f40, %f41, %f39;
	mul.wide.u32 	%rd37, %r190, 4;
	add.s64 	%rd38, %rd3, %rd37;
	ld.global.f32 	%f43, [%rd38];
	add.s64 	%rd39, %rd2, %rd37;
	ld.global.u32 	%r110, [%rd39];
	sub.s32 	%r111, %r110, %r5;
	shl.b32 	%r112, %r111, 2;
	add.s32 	%r113, %r104, %r112;
	ld.shared.f32 	%f44, [%r113];
	fma.rn.f32 	%f45, %f43, %f44, %f42;
	mul.wide.u32 	%rd40, %r189, 4;
	add.s64 	%rd41, %rd3, %rd40;
	ld.global.f32 	%f46, [%rd41];
	add.s64 	%rd42, %rd2, %rd40;
	ld.global.u32 	%r114, [%rd42];
	sub.s32 	%r115, %r114, %r5;
	shl.b32 	%r116, %r115, 2;
	add.s32 	%r117, %r104, %r116;
	ld.shared.f32 	%f47, [%r117];
	fma.rn.f32 	%f48, %f46, %f47, %f45;
	mul.wide.u32 	%rd43, %r188, 4;
	add.s64 	%rd44, %rd3, %rd43;
	ld.global.f32 	%f49, [%rd44];
	add.s64 	%rd45, %rd2, %rd43;
	ld.global.u32 	%r118, [%rd45];
	sub.s32 	%r119, %r118, %r5;
	shl.b32 	%r120, %r119, 2;
	add.s32 	%r121, %r104, %r120;
	ld.shared.f32 	%f50, [%r121];
	fma.rn.f32 	%f51, %f49, %f50, %f48;
	mul.wide.u32 	%rd46, %r187, 4;
	add.s64 	%rd47, %rd3, %rd46;
	ld.global.f32 	%f52, [%rd47];
	add.s64 	%rd48, %rd2, %rd46;
	ld.global.u32 	%r122, [%rd48];
	sub.s32 	%r123, %r122, %r5;
	shl.b32 	%r124, %r123, 2;
	add.s32 	%r125, %r104, %r124;
	ld.shared.f32 	%f53, [%r125];
	fma.rn.f32 	%f54, %f52, %f53, %f51;
	mul.wide.u32 	%rd49, %r186, 4;
	add.s64 	%rd50, %rd3, %rd49;
	ld.global.f32 	%f55, [%rd50];
	add.s64 	%rd51, %rd2, %rd49;
	ld.global.u32 	%r126, [%rd51];
	sub.s32 	%r127, %r126, %r5;
	shl.b32 	%r128, %r127, 2;
	add.s32 	%r129, %r104, %r128;
	ld.shared.f32 	%f56, [%r129];
	fma.rn.f32 	%f57, %f55, %f56, %f54;
	mul.wide.u32 	%rd52, %r185, 4;
	add.s64 	%rd53, %rd3, %rd52;
	ld.global.f32 	%f58, [%rd53];
	add.s64 	%rd54, %rd2, %rd52;
	ld.global.u32 	%r130, [%rd54];
	sub.s32 	%r131, %r130, %r5;
	shl.b32 	%r132, %r131, 2;
	add.s32 	%r133, %r104, %r132;
	ld.shared.f32 	%f59, [%r133];
	fma.rn.f32 	%f88, %f58, %f59, %f57;
	add.s32 	%r192, %r192, 8;
	add.s32 	%r191, %r191, %r28;
	add.s32 	%r190, %r190, %r28;
	add.s32 	%r189, %r189, %r28;
	add.s32 	%r188, %r188, %r28;
	add.s32 	%r187, %r187, %r28;
	add.s32 	%r186, %r186, %r28;
	add.s32 	%r185, %r185, %r28;
	add.s32 	%r184, %r184, %r28;
	setp.ne.s32 	%p10, %r192, 0;
	@%p10 bra 	$L__BB0_12;
$L__BB0_13:
	setp.eq.s32 	%p11, %r24, 0;
	@%p11 bra 	$L__BB0_21;
	and.b32  	%r55, %r178, 3;
	setp.lt.u32 	%p12, %r24, 4;
	@%p12 bra 	$L__BB0_16;
	add.s32 	%r134, %r194, %r4;
	mad.lo.s32 	%r135, %r134, %r61, %r8;
	mul.wide.u32 	%rd55, %r135, 4;
	add.s64 	%rd56, %rd3, %rd55;
	ld.global.f32 	%f61, [%rd56];
	add.s64 	%rd57, %rd2, %rd55;
	ld.global.u32 	%r136, [%rd57];
	sub.s32 	%r137, %r136, %r5;
	shl.b32 	%r138, %r137, 2;
	mov.u32 	%r139, vec_data;
	add.s32 	%r140, %r139, %r138;
	ld.shared.f32 	%f62, [%r140];
	fma.rn.f32 	%f63, %f61, %f62, %f88;
	add.s32 	%r141, %r135, %r61;
	mul.wide.u32 	%rd58, %r141, 4;
	add.s64 	%rd59, %rd3, %rd58;
	ld.global.f32 	%f64, [%rd59];
	add.s64 	%rd60, %rd2, %rd58;
	ld.global.u32 	%r142, [%rd60];
	sub.s32 	%r143, %r142, %r5;
	shl.b32 	%r144, %r143, 2;
	add.s32 	%r145, %r139, %r144;
	ld.shared.f32 	%f65, [%r145];
	fma.rn.f32 	%f66, %f64, %f65, %f63;
	add.s32 	%r146, %r141, %r61;
	mul.wide.u32 	%rd61, %r146, 4;
	add.s64 	%rd62, %rd3, %rd61;
	ld.global.f32 	%f67, [%rd62];
	add.s64 	%rd63, %rd2, %rd61;
	ld.global.u32 	%r147, [%rd63];
	sub.s32 	%r148, %r147, %r5;
	shl.b32 	%r149, %r148, 2;
	add.s32 	%r150, %r139, %r149;
	ld.shared.f32 	%f68, [%r150];
	fma.rn.f32 	%f69, %f67, %f68, %f66;
	add.s32 	%r151, %r146, %r61;
	mul.wide.u32 	%rd64, %r151, 4;
	add.s64 	%rd65, %rd3, %rd64;
	ld.global.f32 	%f70, [%rd65];
	add.s64 	%rd66, %rd2, %rd64;
	ld.global.u32 	%r152, [%rd66];
	sub.s32 	%r153, %r152, %r5;
	shl.b32 	%r154, %r153, 2;
	add.s32 	%r155, %r139, %r154;
	ld.shared.f32 	%f71, [%r155];
	fma.rn.f32 	%f88, %f70, %f71, %f69;
	add.s32 	%r194, %r194, 4;
$L__BB0_16:
	setp.eq.s32 	%p13, %r55, 0;
	@%p13 bra 	$L__BB0_21;
	setp.eq.s32 	%p14, %r55, 1;
	@%p14 bra 	$L__BB0_19;
	add.s32 	%r156, %r194, %r4;
	mad.lo.s32 	%r157, %r156, %r61, %r8;
	mul.wide.u32 	%rd67, %r157, 4;
	add.s64 	%rd68, %rd3, %rd67;
	ld.global.f32 	%f73, [%rd68];
	add.s64 	%rd69, %rd2, %rd67;
	ld.global.u32 	%r158, [%rd69];
	sub.s32 	%r159, %r158, %r5;
	shl.b32 	%r160, %r159, 2;
	mov.u32 	%r161, vec_data;
	add.s32 	%r162, %r161, %r160;
	ld.shared.f32 	%f74, [%r162];
	fma.rn.f32 	%f75, %f73, %f74, %f88;
	add.s32 	%r163, %r157, %r61;
	mul.wide.u32 	%rd70, %r163, 4;
	add.s64 	%rd71, %rd3, %rd70;
	ld.global.f32 	%f76, [%rd71];
	add.s64 	%rd72, %rd2, %rd70;
	ld.global.u32 	%r164, [%rd72];
	sub.s32 	%r165, %r164, %r5;
	shl.b32 	%r166, %r165, 2;
	add.s32 	%r167, %r161, %r166;
	ld.shared.f32 	%f77, [%r167];
	fma.rn.f32 	%f88, %f76, %f77, %f75;
	add.s32 	%r194, %r194, 2;
$L__BB0_19:
	and.b32  	%r168, %r178, 1;
	setp.eq.b32 	%p15, %r168, 1;
	not.pred 	%p16, %p15;
	@%p16 bra 	$L__BB0_21;
	add.s32 	%r169, %r194, %r4;
	mad.lo.s32 	%r170, %r169, %r61, %r8;
	mul.wide.u32 	%rd73, %r170, 4;
	add.s64 	%rd74, %rd3, %rd73;
	ld.global.f32 	%f78, [%rd74];
	add.s64 	%rd75, %rd2, %rd73;
	ld.global.u32 	%r171, [%rd75];
	sub.s32 	%r172, %r171, %r5;
	shl.b32 	%r173, %r172, 2;
	mov.u32 	%r174, vec_data;
	add.s32 	%r175, %r174, %r173;
	ld.shared.f32 	%f79, [%r175];
	fma.rn.f32 	%f88, %f78, %f79, %f88;
$L__BB0_21:
	cvta.to.global.u64 	%rd76, %rd5;
	mov.u32 	%r176, %ctaid.z;
	mul.lo.s32 	%r177, %r61, %r176;
	cvt.u64.u32 	%rd77, %r177;
	cvt.u64.u32 	%rd78, %r8;
	add.s64 	%rd79, %rd78, %rd77;
	shl.b64 	%rd80, %rd79, 2;
	add.s64 	%rd81, %rd76, %rd80;
	atom.global.add.f32 	%f80, [%rd81], %f88;
	ret;

}
	// .globl	_Z13MatMulOnGPU_8PfS_PiS_iiiiiii
.visible .entry _Z13MatMulOnGPU_8PfS_PiS_iiiiiii(
	.param .u64 .ptr .align 1 _Z13MatMulOnGPU_8PfS_PiS_iiiiiii_param_0,
	.param .u64 .ptr .align 1 _Z13MatMulOnGPU_8PfS_PiS_iiiiiii_param_1,
	.param .u64 .ptr .align 1 _Z13MatMulOnGPU_8PfS_PiS_iiiiiii_param_2,
	.param .u64 .ptr .align 1 _Z13MatMulOnGPU_8PfS_PiS_iiiiiii_param_3,
	.param .u32 _Z13MatMulOnGPU_8PfS_PiS_iiiiiii_param_4,
	.param .u32 _Z13MatMulOnGPU_8PfS_PiS_iiiiiii_param_5,
	.param .u32 _Z13MatMulOnGPU_8PfS_PiS_iiiiiii_param_6,
	.param .u32 _Z13MatMulOnGPU_8PfS_PiS_iiiiiii_param_7,
	.param .u32 _Z13MatMulOnGPU_8PfS_PiS_iiiiiii_param_8,
	.param .u32 _Z13MatMulOnGPU_8PfS_PiS_iiiiiii_param_9,
	.param .u32 _Z13MatMulOnGPU_8PfS_PiS_iiiiiii_param_10
)
{
	.reg .pred 	%p<18>;
	.reg .b32 	%r<199>;
	.reg .b32 	%f<257>;
	.reg .b64 	%rd<77>;

	ld.param.u64 	%rd8, [_Z13MatMulOnGPU_8PfS_PiS_iiiiiii_param_0];
	ld.param.u64 	%rd9, [_Z13MatMulOnGPU_8PfS_PiS_iiiiiii_param_1];
	ld.param.u64 	%rd10, [_Z13MatMulOnGPU_8PfS_PiS_iiiiiii_param_2];
	ld.param.u64 	%rd7, [_Z13MatMulOnGPU_8PfS_PiS_iiiiiii_param_3];
	ld.param.u32 	%r45, [_Z13MatMulOnGPU_8PfS_PiS_iiiiiii_param_4];
	ld.param.u32 	%r46, [_Z13MatMulOnGPU_8PfS_PiS_iiiiiii_param_5];
	ld.param.u32 	%r47, [_Z13MatMulOnGPU_8PfS_PiS_iiiiiii_param_6];
	ld.param.u32 	%r48, [_Z13MatMulOnGPU_8PfS_PiS_iiiiiii_param_7];
	ld.param.u32 	%r49, [_Z13MatMulOnGPU_8PfS_PiS_iiiiiii_param_8];
	ld.param.u32 	%r50, [_Z13MatMulOnGPU_8PfS_PiS_iiiiiii_param_9];
	ld.param.u32 	%r51, [_Z13MatMulOnGPU_8PfS_PiS_iiiiiii_param_10];
	cvta.to.global.u64 	%rd1, %rd8;
	cvta.to.global.u64 	%rd2, %rd10;
	cvta.to.global.u64 	%rd3, %rd9;
	mov.u32 	%r1, %ctaid.y;
	mad.lo.s32 	%r52, %r47, %r1, %r47;
	setp.le.u32 	%p1, %r52, %r45;
	mov.u32 	%r188, %r47;
	@%p1 bra 	$L__BB1_2;
	rem.s32 	%r188, %r45, %r47;
$L__BB1_2:
	mul.lo.s32 	%r4, %r47, %r1;
	mul.lo.s32 	%r5, %r49, %r1;
	mov.u32 	%r53, %ctaid.x;
	mul.lo.s32 	%r6, %r48, %r53;
	mov.u32 	%r7, %tid.x;
	add.s32 	%r8, %r6, %r7;
	setp.lt.s32 	%p2, %r50, 1;
	@%p2 bra 	$L__BB1_12;
	shl.b32 	%r9, %r7, 2;
	shl.b32 	%r10, %r48, 2;
	add.s32 	%r11, %r9, %r10;
	max.s32 	%r55, %r49, %r11;
	setp.lt.s32 	%p3, %r11, %r49;
	selp.u32 	%r12, 1, 0, %p3;
	or.b32  	%r56, %r11, %r12;
	sub.s32 	%r13, %r55, %r56;
	cvt.s64.s32 	%rd4, %r11;
	add.s32 	%r14, %r11, %r10;
	cvt.s64.s32 	%rd5, %r14;
	add.s32 	%r15, %r14, %r10;
	mov.b32 	%r189, 0;
	cvt.s64.s32 	%rd12, %r5;
	div.u32 	%r58, %r13, %r10;
	add.s32 	%r18, %r58, %r12;
	cvt.u64.u32 	%rd13, %r9;
$L__BB1_4:
	setp.ge.s32 	%p4, %r9, %r49;
	@%p4 bra 	$L__BB1_11;
	mul.lo.s32 	%r17, %r189, %r49;
	mul.lo.s32 	%r57, %r189, %r51;
	cvt.s64.s32 	%rd11, %r57;
	add.s64 	%rd6, %rd11, %rd12;
	and.b32  	%r19, %r18, 3;
	setp.eq.s32 	%p5, %r19, 3;
	mov.u32 	%r190, %r9;
	@%p5 bra 	$L__BB1_9;
	add.s32 	%r59, %r9, %r17;
	shl.b32 	%r60, %r59, 2;
	mov.u32 	%r61, vec_data;
	add.s32 	%r62, %r61, %r60;
	add.s64 	%rd14, %rd6, %rd13;
	shl.b64 	%rd15, %rd14, 2;
	add.s64 	%rd16, %rd1, %rd15;
	ld.global.v4.f32 	{%f73, %f74, %f75, %f76}, [%rd16];
	st.shared.v4.f32 	[%r62], {%f73, %f74, %f75, %f76};
	setp.eq.s32 	%p6, %r19, 0;
	mov.u32 	%r190, %r11;
	@%p6 bra 	$L__BB1_9;
	add.s32 	%r63, %r11, %r17;
	shl.b32 	%r64, %r63, 2;
	mov.u32 	%r65, vec_data;
	add.s32 	%r66, %r65, %r64;
	add.s64 	%rd17, %rd6, %rd4;
	shl.b64 	%rd18, %rd17, 2;
	add.s64 	%rd19, %rd1, %rd18;
	ld.global.v4.f32 	{%f77, %f78, %f79, %f80}, [%rd19];
	st.shared.v4.f32 	[%r66], {%f77, %f78, %f79, %f80};
	setp.eq.s32 	%p7, %r19, 1;
	mov.u32 	%r190, %r14;
	@%p7 bra 	$L__BB1_9;
	add.s32 	%r67, %r14, %r17;
	shl.b32 	%r68, %r67, 2;
	mov.u32 	%r69, vec_data;
	add.s32 	%r70, %r69, %r68;
	add.s64 	%rd20, %rd6, %rd5;
	shl.b64 	%rd21, %rd20, 2;
	add.s64 	%rd22, %rd1, %rd21;
	ld.global.v4.f32 	{%f81, %f82, %f83, %f84}, [%rd22];
	st.shared.v4.f32 	[%r70], {%f81, %f82, %f83, %f84};
	mov.u32 	%r190, %r15;
$L__BB1_9:
	setp.lt.u32 	%p8, %r18, 3;
	@%p8 bra 	$L__BB1_11;
$L__BB1_10:
	add.s32 	%r71, %r190, %r17;
	shl.b32 	%r72, %r71, 2;
	mov.u32 	%r73, vec_data;
	add.s32 	%r74, %r73, %r72;
	cvt.s64.s32 	%rd23, %r190;
	add.s64 	%rd24, %rd6, %rd23;
	shl.b64 	%rd25, %rd24, 2;
	add.s64 	%rd26, %rd1, %rd25;
	ld.global.v4.f32 	{%f85, %f86, %f87, %f88}, [%rd26];
	st.shared.v4.f32 	[%r74], {%f85, %f86, %f87, %f88};
	add.s32 	%r75, %r190, %r10;
	add.s32 	%r76, %r75, %r17;
	shl.b32 	%r77, %r76, 2;
	add.s32 	%r78, %r73, %r77;
	cvt.s64.s32 	%rd27, %r75;
	add.s64 	%rd28, %rd6, %rd27;
	shl.b64 	%rd29, %rd28, 2;
	add.s64 	%rd30, %rd1, %rd29;
	ld.global.v4.f32 	{%f89, %f90, %f91, %f92}, [%rd30];
	st.shared.v4.f32 	[%r78], {%f89, %f90, %f91, %f92};
	add.s32 	%r79, %r75, %r10;
	add.s32 	%r80, %r79, %r17;
	shl.b32 	%r81, %r80, 2;
	add.s32 	%r82, %r73, %r81;
	cvt.s64.s32 	%rd31, %r79;
	add.s64 	%rd32, %rd6, %rd31;
	shl.b64 	%rd33, %rd32, 2;
	add.s64 	%rd34, %rd1, %rd33;
	ld.global.v4.f32 	{%f93, %f94, %f95, %f96}, [%rd34];
	st.shared.v4.f32 	[%r82], {%f93, %f94, %f95, %f96};
	add.s32 	%r83, %r79, %r10;
	add.s32 	%r84, %r83, %r17;
	shl.b32 	%r85, %r84, 2;
	add.s32 	%r86, %r73, %r85;
	cvt.s64.s32 	%rd35, %r83;
	add.s64 	%rd36, %rd6, %rd35;
	shl.b64 	%rd37, %rd36, 2;
	add.s64 	%rd38, %rd1, %rd37;
	ld.global.v4.f32 	{%f97, %f98, %f99, %f100}, [%rd38];
	st.shared.v4.f32 	[%r86], {%f97, %f98, %f99, %f100};
	add.s32 	%r190, %r83, %r10;
	setp.lt.s32 	%p9, %r190, %r49;
	@%p9 bra 	$L__BB1_10;
$L__BB1_11:
	add.s32 	%r189, %r189, 1;
	setp.ne.s32 	%p10, %r189, %r50;
	@%p10 bra 	$L__BB1_4;
$L__BB1_12:
	bar.sync 	0;
	setp.lt.s32 	%p11, %r188, 1;
	mov.f32 	%f249, 0f00000000;
	mov.f32 	%f250, %f249;
	mov.f32 	%f251, %f249;
	mov.f32 	%f252, %f249;
	mov.f32 	%f253, %f249;
	mov.f32 	%f254, %f249;
	mov.f32 	%f255, %f249;
	mov.f32 	%f256, %f249;
	@%p11 bra 	$L__BB1_21;
	and.b32  	%r24, %r188, 3;
	setp.lt.u32 	%p12, %r188, 4;
	mov.f32 	%f256, 0f00000000;
	mov.b32 	%r198, 0;
	mov.f32 	%f255, %f256;
	mov.f32 	%f254, %f256;
	mov.f32 	%f253, %f256;
	mov.f32 	%f252, %f256;
	mov.f32 	%f251, %f256;
	mov.f32 	%f250, %f256;
	mov.f32 	%f249, %f256;
	@%p12 bra 	$L__BB1_16;
	and.b32  	%r198, %r188, 2147483644;
	neg.s32 	%r196, %r198;
	mul.lo.s32 	%r88, %r4, %r46;
	add.s32 	%r89, %r88, %r46;
	add.s32 	%r195, %r8, %r89;
	shl.b32 	%r28, %r46, 2;
	add.s32 	%r90, %r4, 2;
	mad.lo.s32 	%r194, %r46, %r90, %r8;
	add.s32 	%r91, %r4, 3;
	mad.lo.s32 	%r193, %r46, %r91, %r8;
	add.s32 	%r92, %r7, %r88;
	add.s32 	%r192, %r92, %r6;
	mov.f32 	%f256, 0f00000000;
$L__BB1_15:
	.pragma "nounroll";
	mul.wide.u32 	%rd39, %r192, 4;
	add.s64 	%rd40, %rd3, %rd39;
	ld.global.f32 	%f105, [%rd40];
	add.s64 	%rd41, %rd2, %rd39;
	ld.global.u32 	%r93, [%rd41];
	sub.s32 	%r94, %r93, %r5;
	shl.b32 	%r95, %r94, 2;
	mov.u32 	%r96, vec_data;
	add.s32 	%r97, %r96, %r95;
	ld.shared.f32 	%f106, [%r97];
	fma.rn.f32 	%f107, %f105, %f106, %f249;
	shl.b32 	%r98, %r49, 2;
	add.s32 	%r99, %r97, %r98;
	ld.shared.f32 	%f108, [%r99];
	fma.rn.f32 	%f109, %f105, %f108, %f250;
	add.s32 	%r100, %r99, %r98;
	ld.shared.f32 	%f110, [%r100];
	fma.rn.f32 	%f111, %f105, %f110, %f251;
	add.s32 	%r101, %r100, %r98;
	ld.shared.f32 	%f112, [%r101];
	fma.rn.f32 	%f113, %f105, %f112, %f252;
	add.s32 	%r102, %r101, %r98;
	ld.shared.f32 	%f114, [%r102];
	fma.rn.f32 	%f115, %f105, %f114, %f253;
	add.s32 	%r103, %r102, %r98;
	ld.shared.f32 	%f116, [%r103];
	fma.rn.f32 	%f117, %f105, %f116, %f254;
	add.s32 	%r104, %r103, %r98;
	ld.shared.f32 	%f118, [%r104];
	fma.rn.f32 	%f119, %f105, %f118, %f255;
	add.s32 	%r105, %r104, %r98;
	ld.shared.f32 	%f120, [%r105];
	fma.rn.f32 	%f121, %f105, %f120, %f256;
	mul.wide.u32 	%rd42, %r195, 4;
	add.s64 	%rd43, %rd3, %rd42;
	ld.global.f32 	%f122, [%rd43];
	add.s64 	%rd44, %rd2, %rd42;
	ld.global.u32 	%r106, [%rd44];
	sub.s32 	%r107, %r106, %r5;
	shl.b32 	%r108, %r107, 2;
	add.s32 	%r109, %r96, %r108;
	ld.shared.f32 	%f123, [%r109];
	fma.rn.f32 	%f124, %f122, %f123, %f107;
	add.s32 	%r110, %r109, %r98;
	ld.shared.f32 	%f125, [%r110];
	fma.rn.f32 	%f126, %f122, %f125, %f109;
	add.s32 	%r111, %r110, %r98;
	ld.shared.f32 	%f127, [%r111];
	fma.rn.f32 	%f128, %f122, %f127, %f111;
	add.s32 	%r112, %r111, %r98;
	ld.shared.f32 	%f129, [%r112];
	fma.rn.f32 	%f130, %f122, %f129, %f113;
	add.s32 	%r113, %r112, %r98;
	ld.shared.f32 	%f131, [%r113];
	fma.rn.f32 	%f132, %f122, %f131, %f115;
	add.s32 	%r114, %r113, %r98;
	ld.shared.f32 	%f133, [%r114];
	fma.rn.f32 	%f134, %f122, %f133, %f117;
	add.s32 	%r115, %r114, %r98;
	ld.shared.f32 	%f135, [%r115];
	fma.rn.f32 	%f136, %f122, %f135, %f119;
	add.s32 	%r116, %r115, %r98;
	ld.shared.f32 	%f137, [%r116];
	fma.rn.f32 	%f138, %f122, %f137, %f121;
	mul.wide.u32 	%rd45, %r194, 4;
	add.s64 	%rd46, %rd3, %rd45;
	ld.global.f32 	%f139, [%rd46];
	add.s64 	%rd47, %rd2, %rd45;
	ld.global.u32 	%r117, [%rd47];
	sub.s32 	%r118, %r117, %r5;
	shl.b32 	%r119, %r118, 2;
	add.s32 	%r120, %r96, %r119;
	ld.shared.f32 	%f140, [%r120];
	fma.rn.f32 	%f141, %f139, %f140, %f124;
	add.s32 	%r121, %r120, %r98;
	ld.shared.f32 	%f142, [%r121];
	fma.rn.f32 	%f143, %f139, %f142, %f126;
	add.s32 	%r122, %r121, %r98;
	ld.shared.f32 	%f144, [%r122];
	fma.rn.f32 	%f145, %f139, %f144, %f128;
	add.s32 	%r123, %r122, %r98;
	ld.shared.f32 	%f146, [%r123];
	fma.rn.f32 	%f147, %f139, %f146, %f130;
	add.s32 	%r124, %r123, %r98;
	ld.shared.f32 	%f148, [%r124];
	fma.rn.f32 	%f149, %f139, %f148, %f132;
	add.s32 	%r125, %r124, %r98;
	ld.shared.f32 	%f150, [%r125];
	fma.rn.f32 	%f151, %f139, %f150, %f134;
	add.s32 	%r126, %r125, %r98;
	ld.shared.f32 	%f152, [%r126];
	fma.rn.f32 	%f153, %f139, %f152, %f136;
	add.s32 	%r127, %r126, %r98;
	ld.shared.f32 	%f154, [%r127];
	fma.rn.f32 	%f155, %f139, %f154, %f138;
	mul.wide.u32 	%rd48, %r193, 4;
	add.s64 	%rd49, %rd3, %rd48;
	ld.global.f32 	%f156, [%rd49];
	add.s64 	%rd50, %rd2, %rd48;
	ld.global.u32 	%r128, [%rd50];
	sub.s32 	%r129, %r128, %r5;
	shl.b32 	%r130, %r129, 2;
	add.s32 	%r131, %r96, %r130;
	ld.shared.f32 	%f157, [%r131];
	fma.rn.f32 	%f249, %f156, %f157, %f141;
	add.s32 	%r132, %r131, %r98;
	ld.shared.f32 	%f158, [%r132];
	fma.rn.f32 	%f250, %f156, %f158, %f143;
	add.s32 	%r133, %r132, %r98;
	ld.shared.f32 	%f159, [%r133];
	fma.rn.f32 	%f251, %f156, %f159, %f145;
	add.s32 	%r134, %r133, %r98;
	ld.shared.f32 	%f160, [%r134];
	fma.rn.f32 	%f252, %f156, %f160, %f147;
	add.s32 	%r135, %r134, %r98;
	ld.shared.f32 	%f161, [%r135];
	fma.rn.f32 	%f253, %f156, %f161, %f149;
	add.s32 	%r136, %r135, %r98;
	ld.shared.f32 	%f162, [%r136];
	fma.rn.f32 	%f254, %f156, %f162, %f151;
	add.s32 	%r137, %r136, %r98;
	ld.shared.f32 	%f163, [%r137];
	fma.rn.f32 	%f255, %f156, %f163, %f153;
	add.s32 	%r138, %r137, %r98;
	ld.shared.f32 	%f164, [%r138];
	fma.rn.f32 	%f256, %f156, %f164, %f155;
	add.s32 	%r196, %r196, 4;
	add.s32 	%r195, %r195, %r28;
	add.s32 	%r194, %r194, %r28;
	add.s32 	%r193, %r193, %r28;
	add.s32 	%r192, %r192, %r28;
	setp.ne.s32 	%p13, %r196, 0;
	@%p13 bra 	$L__BB1_15;
$L__BB1_16:
	setp.eq.s32 	%p14, %r24, 0;
	@%p14 bra 	$L__BB1_21;
	setp.eq.s32 	%p15, %r24, 1;
	@%p15 bra 	$L__BB1_19;
	add.s32 	%r139, %r198, %r4;
	mad.lo.s32 	%r140, %r139, %r46, %r8;
	mul.wide.u32 	%rd51, %r140, 4;
	add.s64 	%rd52, %rd3, %rd51;
	ld.global.f32 	%f166, [%rd52];
	add.s64 	%rd53, %rd2, %rd51;
	ld.global.u32 	%r141, [%rd53];
	sub.s32 	%r142, %r141, %r5;
	shl.b32 	%r143, %r142, 2;
	mov.u32 	%r144, vec_data;
	add.s32 	%r145, %r144, %r143;
	ld.shared.f32 	%f167, [%r145];
	fma.rn.f32 	%f168, %f166, %f167, %f249;
	shl.b32 	%r146, %r49, 2;
	add.s32 	%r147, %r145, %r146;
	ld.shared.f32 	%f169, [%r147];
	fma.rn.f32 	%f170, %f166, %f169, %f250;
	add.s32 	%r148, %r147, %r146;
	ld.shared.f32 	%f171, [%r148];
	fma.rn.f32 	%f172, %f166, %f171, %f251;
	add.s32 	%r149, %r148, %r146;
	ld.shared.f32 	%f173, [%r149];
	fma.rn.f32 	%f174, %f166, %f173, %f252;
	add.s32 	%r150, %r149, %r146;
	ld.shared.f32 	%f175, [%r150];
	fma.rn.f32 	%f176, %f166, %f175, %f253;
	add.s32 	%r151, %r150, %r146;
	ld.shared.f32 	%f177, [%r151];
	fma.rn.f32 	%f178, %f166, %f177, %f254;
	add.s32 	%r152, %r151, %r146;
	ld.shared.f32 	%f179, [%r152];
	fma.rn.f32 	%f180, %f166, %f179, %f255;
	add.s32 	%r153, %r152, %r146;
	ld.shared.f32 	%f181, [%r153];
	fma.rn.f32 	%f182, %f166, %f181, %f256;
	add.s32 	%r154, %r140, %r46;
	mul.wide.u32 	%rd54, %r154, 4;
	add.s64 	%rd55, %rd3, %rd54;
	ld.global.f32 	%f183, [%rd55];
	add.s64 	%rd56, %rd2, %rd54;
	ld.global.u32 	%r155, [%rd56];
	sub.s32 	%r156, %r155, %r5;
	shl.b32 	%r157, %r156, 2;
	add.s32 	%r158, %r144, %r157;
	ld.shared.f32 	%f184, [%r158];
	fma.rn.f32 	%f249, %f183, %f184, %f168;
	add.s32 	%r159, %r158, %r146;
	ld.shared.f32 	%f185, [%r159];
	fma.rn.f32 	%f250, %f183, %f185, %f170;
	add.s32 	%r160, %r159, %r146;
	ld.shared.f32 	%f186, [%r160];
	fma.rn.f32 	%f251, %f183, %f186, %f172;
	add.s32 	%r161, %r160, %r146;
	ld.shared.f32 	%f187, [%r161];
	fma.rn.f32 	%f252, %f183, %f187, %f174;
	add.s32 	%r162, %r161, %r146;
	ld.shared.f32 	%f188, [%r162];
	fma.rn.f32 	%f253, %f183, %f188, %f176;
	add.s32 	%r163, %r162, %r146;
	ld.shared.f32 	%f189, [%r163];
	fma.rn.f32 	%f254, %f183, %f189, %f178;
	add.s32 	%r164, %r163, %r146;
	ld.shared.f32 	%f190, [%r164];
	fma.rn.f32 	%f255, %f183, %f190, %f180;
	add.s32 	%r165, %r164, %r146;
	ld.shared.f32 	%f191, [%r165];
	fma.rn.f32 	%f256, %f183, %f191, %f182;
	add.s32 	%r198, %r198, 2;
$L__BB1_19:
	and.b32  	%r166, %r188, 1;
	setp.eq.b32 	%p16, %r166, 1;
	not.pred 	%p17, %p16;
	@%p17 bra 	$L__BB1_21;
	add.s32 	%r167, %r198, %r4;
	mad.lo.s32 	%r168, %r167, %r46, %r8;
	mul.wide.u32 	%rd57, %r168, 4;
	add.s64 	%rd58, %rd3, %rd57;
	ld.global.f32 	%f192, [%rd58];
	add.s64 	%rd59, %rd2, %rd57;
	ld.global.u32 	%r169, [%rd59];
	sub.s32 	%r170, %r169, %r5;
	shl.b32 	%r171, %r170, 2;
	mov.u32 	%r172, vec_data;
	add.s32 	%r173, %r172, %r171;
	ld.shared.f32 	%f193, [%r173];
	fma.rn.f32 	%f249, %f192, %f193, %f249;
	shl.b32 	%r174, %r49, 2;
	add.s32 	%r175, %r173, %r174;
	ld.shared.f32 	%f194, [%r175];
	fma.rn.f32 	%f250, %f192, %f194, %f250;
	add.s32 	%r176, %r175, %r174;
	ld.shared.f32 	%f195, [%r176];
	fma.rn.f32 	%f251, %f192, %f195, %f251;
	add.s32 	%r177, %r176, %r174;
	ld.shared.f32 	%f196, [%r177];
	fma.rn.f32 	%f252, %f192, %f196, %f252;
	add.s32 	%r178, %r177, %r174;
	ld.shared.f32 	%f197, [%r178];
	fma.rn.f32 	%f253, %f192, %f197, %f253;
	add.s32 	%r179, %r178, %r174;
	ld.shared.f32 	%f198, [%r179];
	fma.rn.f32 	%f254, %f192, %f198, %f254;
	add.s32 	%r180, %r179, %r174;
	ld.shared.f32 	%f199, [%r180];
	fma.rn.f32 	%f255, %f192, %f199, %f255;
	add.s32 	%r181, %r180, %r174;
	ld.shared.f32 	%f200, [%r181];
	fma.rn.f32 	%f256, %f192, %f200, %f256;
$L__BB1_21:
	cvta.to.global.u64 	%rd60, %rd7;
	mul.wide.u32 	%rd61, %r8, 4;
	add.s64 	%rd62, %rd60, %rd61;
	atom.global.add.f32 	%f201, [%rd62], %f249;
	mul.wide.s32 	%rd63, %r46, 4;
	add.s64 	%rd64, %rd62, %rd63;
	atom.global.add.f32 	%f202, [%rd64], %f250;
	shl.b32 	%r182, %r46, 1;
	mul.wide.s32 	%rd65, %r182, 4;
	add.s64 	%rd66, %rd62, %rd65;
	atom.global.add.f32 	%f203, [%rd66], %f251;
	mul.lo.s32 	%r183, %r46, 3;
	mul.wide.s32 	%rd67, %r183, 4;
	add.s64 	%rd68, %rd62, %rd67;
	atom.global.add.f32 	%f204, [%rd68], %f252;
	shl.b32 	%r184, %r46, 2;
	mul.wide.s32 	%rd69, %r184, 4;
	add.s64 	%rd70, %rd62, %rd69;
	atom.global.add.f32 	%f205, [%rd70], %f253;
	mul.lo.s32 	%r185, %r46, 5;
	mul.wide.s32 	%rd71, %r185, 4;
	add.s64 	%rd72, %rd62, %rd71;
	atom.global.add.f32 	%f206, [%rd72], %f254;
	mul.lo.s32 	%r186, %r46, 6;
	mul.wide.s32 	%rd73, %r186, 4;
	add.s64 	%rd74, %rd62, %rd73;
	atom.global.add.f32 	%f207, [%rd74], %f255;
	mul.lo.s32 	%r187, %r46, 7;
	mul.wide.s32 	%rd75, %r187, 4;
	add.s64 	%rd76, %rd62, %rd75;
	atom.global.add.f32 	%f208, [%rd76], %f256;
	ret;

}
	// .globl	_Z13MatMulOnGPU_4PfS_PiS_iiiiiii
.visible .entry _Z13MatMulOnGPU_4PfS_PiS_iiiiiii(
	.param .u64 .ptr .align 1 _Z13MatMulOnGPU_4PfS_PiS_iiiiiii_param_0,
	.param .u64 .ptr .align 1 _Z13MatMulOnGPU_4PfS_PiS_iiiiiii_param_1,
	.param .u64 .ptr .align 1 _Z13MatMulOnGPU_4PfS_PiS_iiiiiii_param_2,
	.param .u64 .ptr .align 1 _Z13MatMulOnGPU_4PfS_PiS_iiiiiii_param_3,
	.param .u32 _Z13MatMulOnGPU_4PfS_PiS_iiiiiii_param_4,
	.param .u32 _Z13MatMulOnGPU_4PfS_PiS_iiiiiii_param_5,
	.param .u32 _Z13MatMulOnGPU_4PfS_PiS_iiiiiii_param_6,
	.param .u32 _Z13MatMulOnGPU_4PfS_PiS_iiiiiii_param_7,
	.param .u32 _Z13MatMulOnGPU_4PfS_PiS_iiiiiii_param_8,
	.param .u32 _Z13MatMulOnGPU_4PfS_PiS_iiiiiii_param_9,
	.param .u32 _Z13MatMulOnGPU_4PfS_PiS_iiiiiii_param_10
)
{
	.reg .pred 	%p<19>;
	.reg .b32 	%r<156>;
	.reg .b32 	%f<128>;
	.reg .b64 	%rd<50>;
	// demoted variable
	.shared .align 4 .u32 _ZZ13MatMulOnGPU_4PfS_PiS_iiiiiiiE9blockxInd;
	// demoted variable
	.shared .align 4 .u32 _ZZ13MatMulOnGPU_4PfS_PiS_iiiiiiiE6vecInd;
	// demoted variable
	.shared .align 4 .u32 _ZZ13MatMulOnGPU_4PfS_PiS_iiiiiiiE8blockElt;
	ld.param.u64 	%rd8, [_Z13MatMulOnGPU_4PfS_PiS_iiiiiii_param_0];
	ld.param.u64 	%rd9, [_Z13MatMulOnGPU_4PfS_PiS_iiiiiii_param_1];
	ld.param.u64 	%rd10, [_Z13MatMulOnGPU_4PfS_PiS_iiiiiii_param_2];
	ld.param.u32 	%r48, [_Z13MatMulOnGPU_4PfS_PiS_iiiiiii_param_4];
	ld.param.u32 	%r49, [_Z13MatMulOnGPU_4PfS_PiS_iiiiiii_param_5];
	ld.param.u32 	%r50, [_Z13MatMulOnGPU_4PfS_PiS_iiiiiii_param_6];
	ld.param.u32 	%r51, [_Z13MatMulOnGPU_4PfS_PiS_iiiiiii_param_7];
	ld.param.u32 	%r52, [_Z13MatMulOnGPU_4PfS_PiS_iiiiiii_param_8];
	ld.param.u32 	%r53, [_Z13MatMulOnGPU_4PfS_PiS_iiiiiii_param_9];
	ld.param.u32 	%r54, [_Z13MatMulOnGPU_4PfS_PiS_iiiiiii_param_10];
	cvta.to.global.u64 	%rd1, %rd8;
	cvta.to.global.u64 	%rd2, %rd10;
	cvta.to.global.u64 	%rd3, %rd9;
	mov.u32 	%r1, %tid.x;
	setp.ne.s32 	%p1, %r1, 0;
	@%p1 bra 	$L__BB2_4;
	mov.u32 	%r2, %ctaid.y;
	mad.lo.s32 	%r55, %r50, %r2, %r50;
	setp.le.u32 	%p2, %r55, %r48;
	mov.u32 	%r145, %r50;
	@%p2 bra 	$L__BB2_3;
	rem.s32 	%r145, %r48, %r50;
$L__BB2_3:
	st.shared.u32 	[_ZZ13MatMulOnGPU_4PfS_PiS_iiiiiiiE8blockElt], %r145;
	mul.lo.s32 	%r56, %r50, %r2;
	st.shared.u32 	[_ZZ13MatMulOnGPU_4PfS_PiS_iiiiiiiE9blockxInd], %r56;
	mul.lo.s32 	%r57, %r52, %r2;
	st.shared.u32 	[_ZZ13MatMulOnGPU_4PfS_PiS_iiiiiiiE6vecInd], %r57;
$L__BB2_4:
	bar.sync 	0;
	mov.u32 	%r58, %ctaid.x;
	mad.lo.s32 	%r5, %r51, %r58, %r1;
	setp.lt.s32 	%p3, %r53, 1;
	@%p3 bra 	$L__BB2_14;
	ld.shared.u32 	%r6, [_ZZ13MatMulOnGPU_4PfS_PiS_iiiiiiiE6vecInd];
	add.s32 	%r7, %r1, %r51;
	max.s32 	%r60, %r52, %r7;
	setp.lt.s32 	%p4, %r7, %r52;
	selp.u32 	%r8, 1, 0, %p4;
	add.s32 	%r61, %r7, %r8;
	sub.s32 	%r9, %r60, %r61;
	add.s32 	%r10, %r7, %r51;
	add.s32 	%r11, %r10, %r51;
	mov.b32 	%r146, 0;
	div.u32 	%r62, %r9, %r51;
	add.s32 	%r15, %r62, %r8;
	mul.wide.s32 	%rd15, %r51, 4;
$L__BB2_6:
	setp.ge.s32 	%p5, %r1, %r52;
	@%p5 bra 	$L__BB2_13;
	mad.lo.s32 	%r13, %r146, %r54, %r6;
	mul.lo.s32 	%r14, %r146, %r52;
	and.b32  	%r16, %r15, 3;
	setp.eq.s32 	%p6, %r16, 3;
	mov.u32 	%r147, %r1;
	@%p6 bra 	$L__BB2_11;
	add.s32 	%r63, %r1, %r13;
	mul.wide.s32 	%rd11, %r63, 4;
	add.s64 	%rd4, %rd1, %rd11;
	ld.global.f32 	%f37, [%rd4];
	add.s32 	%r64, %r1, %r14;
	shl.b32 	%r65, %r64, 2;
	mov.u32 	%r66, vec_data;
	add.s32 	%r17, %r66, %r65;
	st.shared.f32 	[%r17], %f37;
	setp.eq.s32 	%p7, %r16, 0;
	mov.u32 	%r147, %r7;
	@%p7 bra 	$L__BB2_11;
	add.s64 	%rd6, %rd4, %rd15;
	ld.global.f32 	%f38, [%rd6];
	shl.b32 	%r18, %r51, 2;
	add.s32 	%r19, %r17, %r18;
	st.shared.f32 	[%r19], %f38;
	setp.eq.s32 	%p8, %r16, 1;
	mov.u32 	%r147, %r10;
	@%p8 bra 	$L__BB2_11;
	add.s64 	%rd12, %rd6, %rd15;
	ld.global.f32 	%f39, [%rd12];
	add.s32 	%r67, %r19, %r18;
	st.shared.f32 	[%r67], %f39;
	mov.u32 	%r147, %r11;
$L__BB2_11:
	setp.lt.u32 	%p9, %r15, 3;
	@%p9 bra 	$L__BB2_13;
$L__BB2_12:
	add.s32 	%r68, %r147, %r13;
	mul.wide.s32 	%rd13, %r68, 4;
	add.s64 	%rd14, %rd1, %rd13;
	ld.global.f32 	%f40, [%rd14];
	add.s32 	%r69, %r147, %r14;
	shl.b32 	%r70, %r69, 2;
	mov.u32 	%r71, vec_data;
	add.s32 	%r72, %r71, %r70;
	st.shared.f32 	[%r72], %f40;
	add.s64 	%rd16, %rd14, %rd15;
	ld.global.f32 	%f41, [%rd16];
	shl.b32 	%r73, %r51, 2;
	add.s32 	%r74, %r72, %r73;
	st.shared.f32 	[%r74], %f41;
	add.s64 	%rd17, %rd16, %rd15;
	ld.global.f32 	%f42, [%rd17];
	add.s32 	%r75, %r74, %r73;
	st.shared.f32 	[%r75], %f42;
	add.s64 	%rd18, %rd17, %rd15;
	ld.global.f32 	%f43, [%rd18];
	add.s32 	%r76, %r75, %r73;
	st.shared.f32 	[%r76], %f43;
	add.s32 	%r147, %r73, %r147;
	setp.lt.s32 	%p10, %r147, %r52;
	@%p10 bra 	$L__BB2_12;
$L__BB2_13:
	add.s32 	%r146, %r146, 1;
	setp.ne.s32 	%p11, %r146, %r53;
	@%p11 bra 	$L__BB2_6;
$L__BB2_14:
	bar.sync 	0;
	ld.shared.u32 	%r24, [_ZZ13MatMulOnGPU_4PfS_PiS_iiiiiiiE8blockElt];
	setp.lt.s32 	%p12, %r24, 1;
	mov.f32 	%f124, 0f00000000;
	mov.f32 	%f125, %f124;
	mov.f32 	%f126, %f124;
	mov.f32 	%f127, %f124;
	@%p12 bra 	$L__BB2_23;
	ld.shared.u32 	%r25, [_ZZ13MatMulOnGPU_4PfS_PiS_iiiiiiiE9blockxInd];
	ld.shared.u32 	%r26, [_ZZ13MatMulOnGPU_4PfS_PiS_iiiiiiiE6vecInd];
	and.b32  	%r27, %r24, 3;
	setp.lt.u32 	%p13, %r24, 4;
	mov.f32 	%f127, 0f00000000;
	mov.b32 	%r155, 0;
	mov.f32 	%f126, %f127;
	mov.f32 	%f125, %f127;
	mov.f32 	%f124, %f127;
	@%p13 bra 	$L__BB2_18;
	and.b32  	%r155, %r24, 2147483644;
	neg.s32 	%r153, %r155;
	mul.lo.s32 	%r78, %r25, %r49;
	add.s32 	%r79, %r78, %r49;
	add.s32 	%r152, %r5, %r79;
	shl.b32 	%r31, %r49, 2;
	add.s32 	%r80, %r25, 2;
	mad.lo.s32 	%r151, %r49, %r80, %r5;
	add.s32 	%r81, %r25, 3;
	mad.lo.s32 	%r150, %r49, %r81, %r5;
	add.s32 	%r149, %r5, %r78;
	mov.f32 	%f127, 0f00000000;
$L__BB2_17:
	.pragma "nounroll";
	mul.wide.u32 	%rd19, %r149, 4;
	add.s64 	%rd20, %rd3, %rd19;
	ld.global.f32 	%f48, [%rd20];
	add.s64 	%rd21, %rd2, %rd19;
	ld.global.u32 	%r82, [%rd21];
	sub.s32 	%r83, %r82, %r26;
	shl.b32 	%r84, %r83, 2;
	mov.u32 	%r85, vec_data;
	add.s32 	%r86, %r85, %r84;
	ld.shared.f32 	%f49, [%r86];
	fma.rn.f32 	%f50, %f48, %f49, %f124;
	shl.b32 	%r87, %r52, 2;
	add.s32 	%r88, %r86, %r87;
	ld.shared.f32 	%f51, [%r88];
	fma.rn.f32 	%f52, %f48, %f51, %f125;
	add.s32 	%r89, %r88, %r87;
	ld.shared.f32 	%f53, [%r89];
	fma.rn.f32 	%f54, %f48, %f53, %f126;
	add.s32 	%r90, %r89, %r87;
	ld.shared.f32 	%f55, [%r90];
	fma.rn.f32 	%f56, %f48, %f55, %f127;
	mul.wide.u32 	%rd22, %r152, 4;
	add.s64 	%rd23, %rd3, %rd22;
	ld.global.f32 	%f57, [%rd23];
	add.s64 	%rd24, %rd2, %rd22;
	ld.global.u32 	%r91, [%rd24];
	sub.s32 	%r92, %r91, %r26;
	shl.b32 	%r93, %r92, 2;
	add.s32 	%r94, %r85, %r93;
	ld.shared.f32 	%f58, [%r94];
	fma.rn.f32 	%f59, %f57, %f58, %f50;
	add.s32 	%r95, %r94, %r87;
	ld.shared.f32 	%f60, [%r95];
	fma.rn.f32 	%f61, %f57, %f60, %f52;
	add.s32 	%r96, %r95, %r87;
	ld.shared.f32 	%f62, [%r96];
	fma.rn.f32 	%f63, %f57, %f62, %f54;
	add.s32 	%r97, %r96, %r87;
	ld.shared.f32 	%f64, [%r97];
	fma.rn.f32 	%f65, %f57, %f64, %f56;
	mul.wide.u32 	%rd25, %r151, 4;
	add.s64 	%rd26, %rd3, %rd25;
	ld.global.f32 	%f66, [%rd26];
	add.s64 	%rd27, %rd2, %rd25;
	ld.global.u32 	%r98, [%rd27];
	sub.s32 	%r99, %r98, %r26;
	shl.b32 	%r100, %r99, 2;
	add.s32 	%r101, %r85, %r100;
	ld.shared.f32 	%f67, [%r101];
	fma.rn.f32 	%f68, %f66, %f67, %f59;
	add.s32 	%r102, %r101, %r87;
	ld.shared.f32 	%f69, [%r102];
	fma.rn.f32 	%f70, %f66, %f69, %f61;
	add.s32 	%r103, %r102, %r87;
	ld.shared.f32 	%f71, [%r103];
	fma.rn.f32 	%f72, %f66, %f71, %f63;
	add.s32 	%r104, %r103, %r87;
	ld.shared.f32 	%f73, [%r104];
	fma.rn.f32 	%f74, %f66, %f73, %f65;
	mul.wide.u32 	%rd28, %r150, 4;
	add.s64 	%rd29, %rd3, %rd28;
	ld.global.f32 	%f75, [%rd29];
	add.s64 	%rd30, %rd2, %rd28;
	ld.global.u32 	%r105, [%rd30];
	sub.s32 	%r106, %r105, %r26;
	shl.b32 	%r107, %r106, 2;
	add.s32 	%r108, %r85, %r107;
	ld.shared.f32 	%f76, [%r108];
	fma.rn.f32 	%f124, %f75, %f76, %f68;
	add.s32 	%r109, %r108, %r87;
	ld.shared.f32 	%f77, [%r109];
	fma.rn.f32 	%f125, %f75, %f77, %f70;
	add.s32 	%r110, %r109, %r87;
	ld.shared.f32 	%f78, [%r110];
	fma.rn.f32 	%f126, %f75, %f78, %f72;
	add.s32 	%r111, %r110, %r87;
	ld.shared.f32 	%f79, [%r111];
	fma.rn.f32 	%f127, %f75, %f79, %f74;
	add.s32 	%r153, %r153, 4;
	add.s32 	%r152, %r152, %r31;
	add.s32 	%r151, %r151, %r31;
	add.s32 	%r150, %r150, %r31;
	add.s32 	%r149, %r149, %r31;
	setp.ne.s32 	%p14, %r153, 0;
	@%p14 bra 	$L__BB2_17;
$L__BB2_18:
	setp.eq.s32 	%p15, %r27, 0;
	@%p15 bra 	$L__BB2_23;
	setp.eq.s32 	%p16, %r27, 1;
	@%p16 bra 	$L__BB2_21;
	add.s32 	%r112, %r25, %r155;
	mad.lo.s32 	%r113, %r112, %r49, %r5;
	mul.wide.u32 	%rd31, %r113, 4;
	add.s64 	%rd32, %rd3, %rd31;
	ld.global.f32 	%f81, [%rd32];
	add.s64 	%rd33, %rd2, %rd31;
	ld.global.u32 	%r114, [%rd33];
	sub.s32 	%r115, %r114, %r26;
	shl.b32 	%r116, %r115, 2;
	mov.u32 	%r117, vec_data;
	add.s32 	%r118, %r117, %r116;
	ld.shared.f32 	%f82, [%r118];
	fma.rn.f32 	%f83, %f81, %f82, %f124;
	shl.b32 	%r119, %r52, 2;
	add.s32 	%r120, %r118, %r119;
	ld.shared.f32 	%f84, [%r120];
	fma.rn.f32 	%f85, %f81, %f84, %f125;
	add.s32 	%r121, %r120, %r119;
	ld.shared.f32 	%f86, [%r121];
	fma.rn.f32 	%f87, %f81, %f86, %f126;
	add.s32 	%r122, %r121, %r119;
	ld.shared.f32 	%f88, [%r122];
	fma.rn.f32 	%f89, %f81, %f88, %f127;
	add.s32 	%r123, %r113, %r49;
	mul.wide.u32 	%rd34, %r123, 4;
	add.s64 	%rd35, %rd3, %rd34;
	ld.global.f32 	%f90, [%rd35];
	add.s64 	%rd36, %rd2, %rd34;
	ld.global.u32 	%r124, [%rd36];
	sub.s32 	%r125, %r124, %r26;
	shl.b32 	%r126, %r125, 2;
	add.s32 	%r127, %r117, %r126;
	ld.shared.f32 	%f91, [%r127];
	fma.rn.f32 	%f124, %f90, %f91, %f83;
	add.s32 	%r128, %r127, %r119;
	ld.shared.f32 	%f92, [%r128];
	fma.rn.f32 	%f125, %f90, %f92, %f85;
	add.s32 	%r129, %r128, %r119;
	ld.shared.f32 	%f93, [%r129];
	fma.rn.f32 	%f126, %f90, %f93, %f87;
	add.s32 	%r130, %r129, %r119;
	ld.shared.f32 	%f94, [%r130];
	fma.rn.f32 	%f127, %f90, %f94, %f89;
	add.s32 	%r155, %r155, 2;
$L__BB2_21:
	and.b32  	%r131, %r24, 1;
	setp.eq.b32 	%p17, %r131, 1;
	not.pred 	%p18, %p17;
	@%p18 bra 	$L__BB2_23;
	add.s32 	%r132, %r25, %r155;
	mad.lo.s32 	%r133, %r132, %r49, %r5;
	mul.wide.u32 	%rd37, %r133, 4;
	add.s64 	%rd38, %rd3, %rd37;
	ld.global.f32 	%f95, [%rd38];
	add.s64 	%rd39, %rd2, %rd37;
	ld.global.u32 	%r134, [%rd39];
	sub.s32 	%r135, %r134, %r26;
	shl.b32 	%r136, %r135, 2;
	mov.u32 	%r137, vec_data;
	add.s32 	%r138, %r137, %r136;
	ld.shared.f32 	%f96, [%r138];
	fma.rn.f32 	%f124, %f95, %f96, %f124;
	shl.b32 	%r139, %r52, 2;
	add.s32 	%r140, %r138, %r139;
	ld.shared.f32 	%f97, [%r140];
	fma.rn.f32 	%f125, %f95, %f97, %f125;
	add.s32 	%r141, %r140, %r139;
	ld.shared.f32 	%f98, [%r141];
	fma.rn.f32 	%f126, %f95, %f98, %f126;
	add.s32 	%r142, %r141, %r139;
	ld.shared.f32 	%f99, [%r142];
	fma.rn.f32 	%f127, %f95, %f99, %f127;
$L__BB2_23:
	ld.param.u64 	%rd49, [_Z13MatMulOnGPU_4PfS_PiS_iiiiiii_param_3];
	cvta.to.global.u64 	%rd40, %rd49;
	mul.wide.u32 	%rd41, %r5, 4;
	add.s64 	%rd42, %rd40, %rd41;
	atom.global.add.f32 	%f100, [%rd42], %f124;
	mul.wide.s32 	%rd43, %r49, 4;
	add.s64 	%rd44, %rd42, %rd43;
	atom.global.add.f32 	%f101, [%rd44], %f125;
	shl.b32 	%r143, %r49, 1;
	mul.wide.s32 	%rd45, %r143, 4;
	add.s64 	%rd46, %rd42, %rd45;
	atom.global.add.f32 	%f102, [%rd46], %f126;
	mul.lo.s32 	%r144, %r49, 3;
	mul.wide.s32 	%rd47, %r144, 4;
	add.s64 	%rd48, %rd42, %rd47;
	atom.global.add.f32 	%f103, [%rd48], %f127;
	ret;

}
	// .globl	_Z13MatMulOnGPU_2PfS_PiS_iiiiiii
.visible .entry _Z13MatMulOnGPU_2PfS_PiS_iiiiiii(
	.param .u64 .ptr .align 1 _Z13MatMulOnGPU_2PfS_PiS_iiiiiii_param_0,
	.param .u64 .ptr .align 1 _Z13MatMulOnGPU_2PfS_PiS_iiiiiii_param_1,
	.param .u64 .ptr .align 1 _Z13MatMulOnGPU_2PfS_PiS_iiiiiii_param_2,
	.param .u64 .ptr .align 1 _Z13MatMulOnGPU_2PfS_PiS_iiiiiii_param_3,
	.param .u32 _Z13MatMulOnGPU_2PfS_PiS_iiiiiii_param_4,
	.param .u32 _Z13MatMulOnGPU_2PfS_PiS_iiiiiii_param_5,
	.param .u32 _Z13MatMulOnGPU_2PfS_PiS_iiiiiii_param_6,
	.param .u32 _Z13MatMulOnGPU_2PfS_PiS_iiiiiii_param_7,
	.param .u32 _Z13MatMulOnGPU_2PfS_PiS_iiiiiii_param_8,
	.param .u32 _Z13MatMulOnGPU_2PfS_PiS_iiiiiii_param_9,
	.param .u32 _Z13MatMulOnGPU_2PfS_PiS_iiiiiii_param_10
)
{
	.reg .pred 	%p<21>;
	.reg .b32 	%r<211>;
	.reg .b32 	%f<123>;
	.reg .b64 	%rd<70>;
	// demoted variable
	.shared .align 4 .u32 _ZZ13MatMulOnGPU_2PfS_PiS_iiiiiiiE9blockxInd;
	// demoted variable
	.shared .align 4 .u32 _ZZ13MatMulOnGPU_2PfS_PiS_iiiiiiiE6vecInd;
	// demoted variable
	.shared .align 4 .u32 _ZZ13MatMulOnGPU_2PfS_PiS_iiiiiiiE8blockElt;
	ld.param.u64 	%rd8, [_Z13MatMulOnGPU_2PfS_PiS_iiiiiii_param_0];
	ld.param.u64 	%rd9, [_Z13MatMulOnGPU_2PfS_PiS_iiiiiii_param_1];
	ld.param.u64 	%rd10, [_Z13MatMulOnGPU_2PfS_PiS_iiiiiii_param_2];
	ld.param.u32 	%r63, [_Z13MatMulOnGPU_2PfS_PiS_iiiiiii_param_4];
	ld.param.u32 	%r64, [_Z13MatMulOnGPU_2PfS_PiS_iiiiiii_param_5];
	ld.param.u32 	%r65, [_Z13MatMulOnGPU_2PfS_PiS_iiiiiii_param_6];
	ld.param.u32 	%r66, [_Z13MatMulOnGPU_2PfS_PiS_iiiiiii_param_7];
	ld.param.u32 	%r67, [_Z13MatMulOnGPU_2PfS_PiS_iiiiiii_param_8];
	ld.param.u32 	%r68, [_Z13MatMulOnGPU_2PfS_PiS_iiiiiii_param_9];
	ld.param.u32 	%r69, [_Z13MatMulOnGPU_2PfS_PiS_iiiiiii_param_10];
	cvta.to.global.u64 	%rd1, %rd8;
	cvta.to.global.u64 	%rd2, %rd10;
	cvta.to.global.u64 	%rd3, %rd9;
	mov.u32 	%r1, %tid.x;
	setp.ne.s32 	%p1, %r1, 0;
	@%p1 bra 	$L__BB3_4;
	mov.u32 	%r2, %ctaid.y;
	mad.lo.s32 	%r70, %r65, %r2, %r65;
	setp.le.u32 	%p2, %r70, %r63;
	mov.u32 	%r195, %r65;
	@%p2 bra 	$L__BB3_3;
	rem.s32 	%r195, %r63, %r65;
$L__BB3_3:
	st.shared.u32 	[_ZZ13MatMulOnGPU_2PfS_PiS_iiiiiiiE8blockElt], %r195;
	mul.lo.s32 	%r71, %r65, %r2;
	st.shared.u32 	[_ZZ13MatMulOnGPU_2PfS_PiS_iiiiiiiE9blockxInd], %r71;
	mul.lo.s32 	%r72, %r67, %r2;
	st.shared.u32 	[_ZZ13MatMulOnGPU_2PfS_PiS_iiiiiiiE6vecInd], %r72;
$L__BB3_4:
	bar.sync 	0;
	mov.u32 	%r73, %ctaid.x;
	mad.lo.s32 	%r5, %r66, %r73, %r1;
	setp.lt.s32 	%p3, %r68, 1;
	@%p3 bra 	$L__BB3_14;
	ld.shared.u32 	%r6, [_ZZ13MatMulOnGPU_2PfS_PiS_iiiiiiiE6vecInd];
	add.s32 	%r7, %r1, %r66;
	max.s32 	%r75, %r67, %r7;
	setp.lt.s32 	%p4, %r7, %r67;
	selp.u32 	%r8, 1, 0, %p4;
	add.s32 	%r76, %r7, %r8;
	sub.s32 	%r9, %r75, %r76;
	add.s32 	%r10, %r7, %r66;
	add.s32 	%r11, %r10, %r66;
	mov.b32 	%r196, 0;
	div.u32 	%r77, %r9, %r66;
	add.s32 	%r15, %r77, %r8;
	mul.wide.s32 	%rd15, %r66, 4;
$L__BB3_6:
	setp.ge.s32 	%p5, %r1, %r67;
	@%p5 bra 	$L__BB3_13;
	mad.lo.s32 	%r13, %r196, %r69, %r6;
	mul.lo.s32 	%r14, %r196, %r67;
	and.b32  	%r16, %r15, 3;
	setp.eq.s32 	%p6, %r16, 3;
	mov.u32 	%r197, %r1;
	@%p6 bra 	$L__BB3_11;
	add.s32 	%r78, %r1, %r13;
	mul.wide.s32 	%rd11, %r78, 4;
	add.s64 	%rd4, %rd1, %rd11;
	ld.global.f32 	%f25, [%rd4];
	add.s32 	%r79, %r1, %r14;
	shl.b32 	%r80, %r79, 2;
	mov.u32 	%r81, vec_data;
	add.s32 	%r17, %r81, %r80;
	st.shared.f32 	[%r17], %f25;
	setp.eq.s32 	%p7, %r16, 0;
	mov.u32 	%r197, %r7;
	@%p7 bra 	$L__BB3_11;
	add.s64 	%rd6, %rd4, %rd15;
	ld.global.f32 	%f26, [%rd6];
	shl.b32 	%r18, %r66, 2;
	add.s32 	%r19, %r17, %r18;
	st.shared.f32 	[%r19], %f26;
	setp.eq.s32 	%p8, %r16, 1;
	mov.u32 	%r197, %r10;
	@%p8 bra 	$L__BB3_11;
	add.s64 	%rd12, %rd6, %rd15;
	ld.global.f32 	%f27, [%rd12];
	add.s32 	%r82, %r19, %r18;
	st.shared.f32 	[%r82], %f27;
	mov.u32 	%r197, %r11;
$L__BB3_11:
	setp.lt.u32 	%p9, %r15, 3;
	@%p9 bra 	$L__BB3_13;
$L__BB3_12:
	add.s32 	%r83, %r197, %r13;
	mul.wide.s32 	%rd13, %r83, 4;
	add.s64 	%rd14, %rd1, %rd13;
	ld.global.f32 	%f28, [%rd14];
	add.s32 	%r84, %r197, %r14;
	shl.b32 	%r85, %r84, 2;
	mov.u32 	%r86, vec_data;
	add.s32 	%r87, %r86, %r85;
	st.shared.f32 	[%r87], %f28;
	add.s64 	%rd16, %rd14, %rd15;
	ld.global.f32 	%f29, [%rd16];
	shl.b32 	%r88, %r66, 2;
	add.s32 	%r89, %r87, %r88;
	st.shared.f32 	[%r89], %f29;
	add.s64 	%rd17, %rd16, %rd15;
	ld.global.f32 	%f30, [%rd17];
	add.s32 	%r90, %r89, %r88;
	st.shared.f32 	[%r90], %f30;
	add.s64 	%rd18, %rd17, %rd15;
	ld.global.f32 	%f31, [%rd18];
	add.s32 	%r91, %r90, %r88;
	st.shared.f32 	[%r91], %f31;
	add.s32 	%r197, %r88, %r197;
	setp.lt.s32 	%p10, %r197, %r67;
	@%p10 bra 	$L__BB3_12;
$L__BB3_13:
	add.s32 	%r196, %r196, 1;
	setp.ne.s32 	%p11, %r196, %r68;
	@%p11 bra 	$L__BB3_6;
$L__BB3_14:
	bar.sync 	0;
	ld.shared.u32 	%r24, [_ZZ13MatMulOnGPU_2PfS_PiS_iiiiiiiE8blockElt];
	setp.lt.s32 	%p12, %r24, 1;
	mov.f32 	%f121, 0f00000000;
	mov.f32 	%f122, %f121;
	@%p12 bra 	$L__BB3_26;
	ld.shared.u32 	%r25, [_ZZ13MatMulOnGPU_2PfS_PiS_iiiiiiiE9blockxInd];
	ld.shared.u32 	%r26, [_ZZ13MatMulOnGPU_2PfS_PiS_iiiiiiiE6vecInd];
	and.b32  	%r27, %r24, 7;
	setp.lt.u32 	%p13, %r24, 8;
	mov.f32 	%f122, 0f00000000;
	mov.b32 	%r209, 0;
	mov.f32 	%f121, %f122;
	@%p13 bra 	$L__BB3_18;
	and.b32  	%r209, %r24, 2147483640;
	neg.s32 	%r207, %r209;
	mul.lo.s32 	%r93, %r25, %r64;
	add.s32 	%r94, %r93, %r64;
	add.s32 	%r206, %r5, %r94;
	shl.b32 	%r31, %r64, 3;
	add.s32 	%r95, %r25, 2;
	mad.lo.s32 	%r205, %r64, %r95, %r5;
	add.s32 	%r96, %r25, 3;
	mad.lo.s32 	%r204, %r64, %r96, %r5;
	add.s32 	%r97, %r25, 4;
	mad.lo.s32 	%r203, %r64, %r97, %r5;
	add.s32 	%r98, %r25, 5;
	mad.lo.s32 	%r202, %r64, %r98, %r5;
	add.s32 	%r99, %r25, 6;
	mad.lo.s32 	%r201, %r64, %r99, %r5;
	add.s32 	%r100, %r25, 7;
	mad.lo.s32 	%r200, %r64, %r100, %r5;
	add.s32 	%r199, %r5, %r93;
	mov.f32 	%f122, 0f00000000;
$L__BB3_17:
	.pragma "nounroll";
	mul.wide.u32 	%rd19, %r199, 4;
	add.s64 	%rd20, %rd3, %rd19;
	ld.global.f32 	%f36, [%rd20];
	add.s64 	%rd21, %rd2, %rd19;
	ld.global.u32 	%r101, [%rd21];
	sub.s32 	%r102, %r101, %r26;
	shl.b32 	%r103, %r102, 2;
	mov.u32 	%r104, vec_data;
	add.s32 	%r105, %r104, %r103;
	ld.shared.f32 	%f37, [%r105];
	fma.rn.f32 	%f38, %f36, %f37, %f121;
	shl.b32 	%r106, %r67, 2;
	add.s32 	%r107, %r105, %r106;
	ld.shared.f32 	%f39, [%r107];
	fma.rn.f32 	%f40, %f36, %f39, %f122;
	mul.wide.u32 	%rd22, %r206, 4;
	add.s64 	%rd23, %rd3, %rd22;
	ld.global.f32 	%f41, [%rd23];
	add.s64 	%rd24, %rd2, %rd22;
	ld.global.u32 	%r108, [%rd24];
	sub.s32 	%r109, %r108, %r26;
	shl.b32 	%r110, %r109, 2;
	add.s32 	%r111, %r104, %r110;
	ld.shared.f32 	%f42, [%r111];
	fma.rn.f32 	%f43, %f41, %f42, %f38;
	add.s32 	%r112, %r111, %r106;
	ld.shared.f32 	%f44, [%r112];
	fma.rn.f32 	%f45, %f41, %f44, %f40;
	mul.wide.u32 	%rd25, %r205, 4;
	add.s64 	%rd26, %rd3, %rd25;
	ld.global.f32 	%f46, [%rd26];
	add.s64 	%rd27, %rd2, %rd25;
	ld.global.u32 	%r113, [%rd27];
	sub.s32 	%r114, %r113, %r26;
	shl.b32 	%r115, %r114, 2;
	add.s32 	%r116, %r104, %r115;
	ld.shared.f32 	%f47, [%r116];
	fma.rn.f32 	%f48, %f46, %f47, %f43;
	add.s32 	%r117, %r116, %r106;
	ld.shared.f32 	%f49, [%r117];
	fma.rn.f32 	%f50, %f46, %f49, %f45;
	mul.wide.u32 	%rd28, %r204, 4;
	add.s64 	%rd29, %rd3, %rd28;
	ld.global.f32 	%f51, [%rd29];
	add.s64 	%rd30, %rd2, %rd28;
	ld.global.u32 	%r118, [%rd30];
	sub.s32 	%r119, %r118, %r26;
	shl.b32 	%r120, %r119, 2;
	add.s32 	%r121, %r104, %r120;
	ld.shared.f32 	%f52, [%r121];
	fma.rn.f32 	%f53, %f51, %f52, %f48;
	add.s32 	%r122, %r121, %r106;
	ld.shared.f32 	%f54, [%r122];
	fma.rn.f32 	%f55, %f51, %f54, %f50;
	mul.wide.u32 	%rd31, %r203, 4;
	add.s64 	%rd32, %rd3, %rd31;
	ld.global.f32 	%f56, [%rd32];
	add.s64 	%rd33, %rd2, %rd31;
	ld.global.u32 	%r123, [%rd33];
	sub.s32 	%r124, %r123, %r26;
	shl.b32 	%r125, %r124, 2;
	add.s32 	%r126, %r104, %r125;
	ld.shared.f32 	%f57, [%r126];
	fma.rn.f32 	%f58, %f56, %f57, %f53;
	add.s32 	%r127, %r126, %r106;
	ld.shared.f32 	%f59, [%r127];
	fma.rn.f32 	%f60, %f56, %f59, %f55;
	mul.wide.u32 	%rd34, %r202, 4;
	add.s64 	%rd35, %rd3, %rd34;
	ld.global.f32 	%f61, [%rd35];
	add.s64 	%rd36, %rd2, %rd34;
	ld.global.u32 	%r128, [%rd36];
	sub.s32 	%r129, %r128, %r26;
	shl.b32 	%r130, %r129, 2;
	add.s32 	%r131, %r104, %r130;
	ld.shared.f32 	%f62, [%r131];
	fma.rn.f32 	%f63, %f61, %f62, %f58;
	add.s32 	%r132, %r131, %r106;
	ld.shared.f32 	%f64, [%r132];
	fma.rn.f32 	%f65, %f61, %f64, %f60;
	mul.wide.u32 	%rd37, %r201, 4;
	add.s64 	%rd38, %rd3, %rd37;
	ld.global.f32 	%f66, [%rd38];
	add.s64 	%rd39, %rd2, %rd37;
	ld.global.u32 	%r133, [%rd39];
	sub.s32 	%r134, %r133, %r26;
	shl.b32 	%r135, %r134, 2;
	add.s32 	%r136, %r104, %r135;
	ld.shared.f32 	%f67, [%r136];
	fma.rn.f32 	%f68, %f66, %f67, %f63;
	add.s32 	%r137, %r136, %r106;
	ld.shared.f32 	%f69, [%r137];
	fma.rn.f32 	%f70, %f66, %f69, %f65;
	mul.wide.u32 	%rd40, %r200, 4;
	add.s64 	%rd41, %rd3, %rd40;
	ld.global.f32 	%f71, [%rd41];
	add.s64 	%rd42, %rd2, %rd40;
	ld.global.u32 	%r138, [%rd42];
	sub.s32 	%r139, %r138, %r26;
	shl.b32 	%r140, %r139, 2;
	add.s32 	%r141, %r104, %r140;
	ld.shared.f32 	%f72, [%r141];
	fma.rn.f32 	%f121, %f71, %f72, %f68;
	add.s32 	%r142, %r141, %r106;
	ld.shared.f32 	%f73, [%r142];
	fma.rn.f32 	%f122, %f71, %f73, %f70;
	add.s32 	%r207, %r207, 8;
	add.s32 	%r206, %r206, %r31;
	add.s32 	%r205, %r205, %r31;
	add.s32 	%r204, %r204, %r31;
	add.s32 	%r203, %r203, %r31;
	add.s32 	%r202, %r202, %r31;
	add.s32 	%r201, %r201, %r31;
	add.s32 	%r200, %r200, %r31;
	add.s32 	%r199, %r199, %r31;
	setp.ne.s32 	%p14, %r207, 0;
	@%p14 bra 	$L__BB3_17;
$L__BB3_18:
	setp.eq.s32 	%p15, %r27, 0;
	@%p15 bra 	$L__BB3_26;
	and.b32  	%r58, %r24, 3;
	setp.lt.u32 	%p16, %r27, 4;
	@%p16 bra 	$L__BB3_21;
	add.s32 	%r143, %r25, %r209;
	mad.lo.s32 	%r144, %r143, %r64, %r5;
	mul.wide.u32 	%rd43, %r144, 4;
	add.s64 	%rd44, %rd3, %rd43;
	ld.global.f32 	%f75, [%rd44];
	add.s64 	%rd45, %rd2, %rd43;
	ld.global.u32 	%r145, [%rd45];
	sub.s32 	%r146, %r145, %r26;
	shl.b32 	%r147, %r146, 2;
	mov.u32 	%r148, vec_data;
	add.s32 	%r149, %r148, %r147;
	ld.shared.f32 	%f76, [%r149];
	fma.rn.f32 	%f77, %f75, %f76, %f121;
	shl.b32 	%r150, %r67, 2;
	add.s32 	%r151, %r149, %r150;
	ld.shared.f32 	%f78, [%r151];
	fma.rn.f32 	%f79, %f75, %f78, %f122;
	add.s32 	%r152, %r144, %r64;
	mul.wide.u32 	%rd46, %r152, 4;
	add.s64 	%rd47, %rd3, %rd46;
	ld.global.f32 	%f80, [%rd47];
	add.s64 	%rd48, %rd2, %rd46;
	ld.global.u32 	%r153, [%rd48];
	sub.s32 	%r154, %r153, %r26;
	shl.b32 	%r155, %r154, 2;
	add.s32 	%r156, %r148, %r155;
	ld.shared.f32 	%f81, [%r156];
	fma.rn.f32 	%f82, %f80, %f81, %f77;
	add.s32 	%r157, %r156, %r150;
	ld.shared.f32 	%f83, [%r157];
	fma.rn.f32 	%f84, %f80, %f83, %f79;
	add.s32 	%r158, %r152, %r64;
	mul.wide.u32 	%rd49, %r158, 4;
	add.s64 	%rd50, %rd3, %rd49;
	ld.global.f32 	%f85, [%rd50];
	add.s64 	%rd51, %rd2, %rd49;
	ld.global.u32 	%r159, [%rd51];
	sub.s32 	%r160, %r159, %r26;
	shl.b32 	%r161, %r160, 2;
	add.s32 	%r162, %r148, %r161;
	ld.shared.f32 	%f86, [%r162];
	fma.rn.f32 	%f87, %f85, %f86, %f82;
	add.s32 	%r163, %r162, %r150;
	ld.shared.f32 	%f88, [%r163];
	fma.rn.f32 	%f89, %f85, %f88, %f84;
	add.s32 	%r164, %r158, %r64;
	mul.wide.u32 	%rd52, %r164, 4;
	add.s64 	%rd53, %rd3, %rd52;
	ld.global.f32 	%f90, [%rd53];
	add.s64 	%rd54, %rd2, %rd52;
	ld.global.u32 	%r165, [%rd54];
	sub.s32 	%r166, %r165, %r26;
	shl.b32 	%r167, %r166, 2;
	add.s32 	%r168, %r148, %r167;
	ld.shared.f32 	%f91, [%r168];
	fma.rn.f32 	%f121, %f90, %f91, %f87;
	add.s32 	%r169, %r168, %r150;
	ld.shared.f32 	%f92, [%r169];
	fma.rn.f32 	%f122, %f90, %f92, %f89;
	add.s32 	%r209, %r209, 4;
$L__BB3_21:
	setp.eq.s32 	%p17, %r58, 0;
	@%p17 bra 	$L__BB3_26;
	setp.eq.s32 	%p18, %r58, 1;
	@%p18 bra 	$L__BB3_24;
	add.s32 	%r170, %r25, %r209;
	mad.lo.s32 	%r171, %r170, %r64, %r5;
	mul.wide.u32 	%rd55, %r171, 4;
	add.s64 	%rd56, %rd3, %rd55;
	ld.global.f32 	%f94, [%rd56];
	add.s64 	%rd57, %rd2, %rd55;
	ld.global.u32 	%r172, [%rd57];
	sub.s32 	%r173, %r172, %r26;
	shl.b32 	%r174, %r173, 2;
	mov.u32 	%r175, vec_data;
	add.s32 	%r176, %r175, %r174;
	ld.shared.f32 	%f95, [%r176];
	fma.rn.f32 	%f96, %f94, %f95, %f121;
	shl.b32 	%r177, %r67, 2;
	add.s32 	%r178, %r176, %r177;
	ld.shared.f32 	%f97, [%r178];
	fma.rn.f32 	%f98, %f94, %f97, %f122;
	add.s32 	%r179, %r171, %r64;
	mul.wide.u32 	%rd58, %r179, 4;
	add.s64 	%rd59, %rd3, %rd58;
	ld.global.f32 	%f99, [%rd59];
	add.s64 	%rd60, %rd2, %rd58;
	ld.global.u32 	%r180, [%rd60];
	sub.s32 	%r181, %r180, %r26;
	shl.b32 	%r182, %r181, 2;
	add.s32 	%r183, %r175, %r182;
	ld.shared.f32 	%f100, [%r183];
	fma.rn.f32 	%f121, %f99, %f100, %f96;
	add.s32 	%r184, %r183, %r177;
	ld.shared.f32 	%f101, [%r184];
	fma.rn.f32 	%f122, %f99, %f101, %f98;
	add.s32 	%r209, %r209, 2;
$L__BB3_24:
	and.b32  	%r185, %r24, 1;
	setp.eq.b32 	%p19, %r185, 1;
	not.pred 	%p20, %p19;
	@%p20 bra 	$L__BB3_26;
	add.s32 	%r186, %r25, %r209;
	mad.lo.s32 	%r187, %r186, %r64, %r5;
	mul.wide.u32 	%rd61, %r187, 4;
	add.s64 	%rd62, %rd3, %rd61;
	ld.global.f32 	%f102, [%rd62];
	add.s64 	%rd63, %rd2, %rd61;
	ld.global.u32 	%r188, [%rd63];
	sub.s32 	%r189, %r188, %r26;
	shl.b32 	%r190, %r189, 2;
	mov.u32 	%r191, vec_data;
	add.s32 	%r192, %r191, %r190;
	ld.shared.f32 	%f103, [%r192];
	fma.rn.f32 	%f121, %f102, %f103, %f121;
	shl.b32 	%r193, %r67, 2;
	add.s32 	%r194, %r192, %r193;
	ld.shared.f32 	%f104, [%r194];
	fma.rn.f32 	%f122, %f102, %f104, %f122;
$L__BB3_26:
	ld.param.u64 	%rd69, [_Z13MatMulOnGPU_2PfS_PiS_iiiiiii_param_3];
	cvta.to.global.u64 	%rd64, %rd69;
	mul.wide.u32 	%rd65, %r5, 4;
	add.s64 	%rd66, %rd64, %rd65;
	atom.global.add.f32 	%f105, [%rd66], %f121;
	mul.wide.s32 	%rd67, %r64, 4;
	add.s64 	%rd68, %rd66, %rd67;
	atom.global.add.f32 	%f106, [%rd68], %f122;
	ret;

}
	// .globl	_Z13MatMulOnGPU_1PfS_PiS_iiiiiii
.visible .entry _Z13MatMulOnGPU_1PfS_PiS_iiiiiii(
	.param .u64 .ptr .align 1 _Z13MatMulOnGPU_1PfS_PiS_iiiiiii_param_0,
	.param .u64 .ptr .align 1 _Z13MatMulOnGPU_1PfS_PiS_iiiiiii_param_1,
	.param .u64 .ptr .align 1 _Z13MatMulOnGPU_1PfS_PiS_iiiiiii_param_2,
	.param .u64 .ptr .align 1 _Z13MatMulOnGPU_1PfS_PiS_iiiiiii_param_3,
	.param .u32 _Z13MatMulOnGPU_1PfS_PiS_iiiiiii_param_4,
	.param .u32 _Z13MatMulOnGPU_1PfS_PiS_iiiiiii_param_5,
	.param .u32 _Z13MatMulOnGPU_1PfS_PiS_iiiiiii_param_6,
	.param .u32 _Z13MatMulOnGPU_1PfS_PiS_iiiiiii_param_7,
	.param .u32 _Z13MatMulOnGPU_1PfS_PiS_iiiiiii_param_8,
	.param .u32 _Z13MatMulOnGPU_1PfS_PiS_iiiiiii_param_9,
	.param .u32 _Z13MatMulOnGPU_1PfS_PiS_iiiiiii_param_10
)
{
	.reg .pred 	%p<21>;
	.reg .b32 	%r<192>;
	.reg .b32 	%f<76>;
	.reg .b64 	%rd<68>;
	// demoted variable
	.shared .align 4 .u32 _ZZ13MatMulOnGPU_1PfS_PiS_iiiiiiiE9blockxInd;
	// demoted variable
	.shared .align 4 .u32 _ZZ13MatMulOnGPU_1PfS_PiS_iiiiiiiE6vecInd;
	// demoted variable
	.shared .align 4 .u32 _ZZ13MatMulOnGPU_1PfS_PiS_iiiiiiiE8blockElt;
	ld.param.u64 	%rd8, [_Z13MatMulOnGPU_1PfS_PiS_iiiiiii_param_0];
	ld.param.u64 	%rd9, [_Z13MatMulOnGPU_1PfS_PiS_iiiiiii_param_1];
	ld.param.u64 	%rd10, [_Z13MatMulOnGPU_1PfS_PiS_iiiiiii_param_2];
	ld.param.u32 	%r63, [_Z13MatMulOnGPU_1PfS_PiS_iiiiiii_param_4];
	ld.param.u32 	%r64, [_Z13MatMulOnGPU_1PfS_PiS_iiiiiii_param_5];
	ld.param.u32 	%r65, [_Z13MatMulOnGPU_1PfS_PiS_iiiiiii_param_6];
	ld.param.u32 	%r66, [_Z13MatMulOnGPU_1PfS_PiS_iiiiiii_param_7];
	ld.param.u32 	%r67, [_Z13MatMulOnGPU_1PfS_PiS_iiiiiii_param_8];
	ld.param.u32 	%r68, [_Z13MatMulOnGPU_1PfS_PiS_iiiiiii_param_9];
	ld.param.u32 	%r69, [_Z13MatMulOnGPU_1PfS_PiS_iiiiiii_param_10];
	cvta.to.global.u64 	%rd1, %rd8;
	cvta.to.global.u64 	%rd2, %rd10;
	cvta.to.global.u64 	%rd3, %rd9;
	mov.u32 	%r1, %tid.x;
	setp.ne.s32 	%p1, %r1, 0;
	@%p1 bra 	$L__BB4_4;
	mov.u32 	%r2, %ctaid.y;
	mad.lo.s32 	%r70, %r65, %r2, %r65;
	setp.le.u32 	%p2, %r70, %r63;
	mov.u32 	%r176, %r65;
	@%p2 bra 	$L__BB4_3;
	rem.s32 	%r176, %r63, %r65;
$L__BB4_3:
	st.shared.u32 	[_ZZ13MatMulOnGPU_1PfS_PiS_iiiiiiiE8blockElt], %r176;
	mul.lo.s32 	%r71, %r65, %r2;
	st.shared.u32 	[_ZZ13MatMulOnGPU_1PfS_PiS_iiiiiiiE9blockxInd], %r71;
	mul.lo.s32 	%r72, %r67, %r2;
	st.shared.u32 	[_ZZ13MatMulOnGPU_1PfS_PiS_iiiiiiiE6vecInd], %r72;
$L__BB4_4:
	bar.sync 	0;
	mov.u32 	%r73, %ctaid.x;
	mad.lo.s32 	%r5, %r66, %r73, %r1;
	setp.lt.s32 	%p3, %r68, 1;
	@%p3 bra 	$L__BB4_14;
	ld.shared.u32 	%r6, [_ZZ13MatMulOnGPU_1PfS_PiS_iiiiiiiE6vecInd];
	add.s32 	%r7, %r1, %r66;
	max.s32 	%r75, %r67, %r7;
	setp.lt.s32 	%p4, %r7, %r67;
	selp.u32 	%r8, 1, 0, %p4;
	add.s32 	%r76, %r7, %r8;
	sub.s32 	%r9, %r75, %r76;
	add.s32 	%r10, %r7, %r66;
	add.s32 	%r11, %r10, %r66;
	mov.b32 	%r177, 0;
	div.u32 	%r77, %r9, %r66;
	add.s32 	%r15, %r77, %r8;
	mul.wide.s32 	%rd15, %r66, 4;
$L__BB4_6:
	setp.ge.s32 	%p5, %r1, %r67;
	@%p5 bra 	$L__BB4_13;
	mad.lo.s32 	%r13, %r177, %r69, %r6;
	mul.lo.s32 	%r14, %r177, %r67;
	and.b32  	%r16, %r15, 3;
	setp.eq.s32 	%p6, %r16, 3;
	mov.u32 	%r178, %r1;
	@%p6 bra 	$L__BB4_11;
	add.s32 	%r78, %r1, %r13;
	mul.wide.s32 	%rd11, %r78, 4;
	add.s64 	%rd4, %rd1, %rd11;
	ld.global.f32 	%f13, [%rd4];
	add.s32 	%r79, %r1, %r14;
	shl.b32 	%r80, %r79, 2;
	mov.u32 	%r81, vec_data;
	add.s32 	%r17, %r81, %r80;
	st.shared.f32 	[%r17], %f13;
	setp.eq.s32 	%p7, %r16, 0;
	mov.u32 	%r178, %r7;
	@%p7 bra 	$L__BB4_11;
	add.s64 	%rd6, %rd4, %rd15;
	ld.global.f32 	%f14, [%rd6];
	shl.b32 	%r18, %r66, 2;
	add.s32 	%r19, %r17, %r18;
	st.shared.f32 	[%r19], %f14;
	setp.eq.s32 	%p8, %r16, 1;
	mov.u32 	%r178, %r10;
	@%p8 bra 	$L__BB4_11;
	add.s64 	%rd12, %rd6, %rd15;
	ld.global.f32 	%f15, [%rd12];
	add.s32 	%r82, %r19, %r18;
	st.shared.f32 	[%r82], %f15;
	mov.u32 	%r178, %r11;
$L__BB4_11:
	setp.lt.u32 	%p9, %r15, 3;
	@%p9 bra 	$L__BB4_13;
$L__BB4_12:
	add.s32 	%r83, %r178, %r13;
	mul.wide.s32 	%rd13, %r83, 4;
	add.s64 	%rd14, %rd1, %rd13;
	ld.global.f32 	%f16, [%rd14];
	add.s32 	%r84, %r178, %r14;
	shl.b32 	%r85, %r84, 2;
	mov.u32 	%r86, vec_data;
	add.s32 	%r87, %r86, %r85;
	st.shared.f32 	[%r87], %f16;
	add.s64 	%rd16, %rd14, %rd15;
	ld.global.f32 	%f17, [%rd16];
	shl.b32 	%r88, %r66, 2;
	add.s32 	%r89, %r87, %r88;
	st.shared.f32 	[%r89], %f17;
	add.s64 	%rd17, %rd16, %rd15;
	ld.global.f32 	%f18, [%rd17];
	add.s32 	%r90, %r89, %r88;
	st.shared.f32 	[%r90], %f18;
	add.s64 	%rd18, %rd17, %rd15;
	ld.global.f32 	%f19, [%rd18];
	add.s32 	%r91, %r90, %r88;
	st.shared.f32 	[%r91], %f19;
	add.s32 	%r178, %r88, %r178;
	setp.lt.s32 	%p10, %r178, %r67;
	@%p10 bra 	$L__BB4_12;
$L__BB4_13:
	add.s32 	%r177, %r177, 1;
	setp.ne.s32 	%p11, %r177, %r68;
	@%p11 bra 	$L__BB4_6;
$L__BB4_14:
	bar.sync 	0;
	ld.shared.u32 	%r24, [_ZZ13MatMulOnGPU_1PfS_PiS_iiiiiiiE8blockElt];
	setp.lt.s32 	%p12, %r24, 1;
	mov.f32 	%f75, 0f00000000;
	@%p12 bra 	$L__BB4_26;
	ld.shared.u32 	%r25, [_ZZ13MatMulOnGPU_1PfS_PiS_iiiiiiiE9blockxInd];
	ld.shared.u32 	%r26, [_ZZ13MatMulOnGPU_1PfS_PiS_iiiiiiiE6vecInd];
	and.b32  	%r27, %r24, 7;
	setp.lt.u32 	%p13, %r24, 8;
	mov.f32 	%f75, 0f00000000;
	mov.b32 	%r190, 0;
	@%p13 bra 	$L__BB4_18;
	and.b32  	%r190, %r24, 2147483640;
	neg.s32 	%r188, %r190;
	mul.lo.s32 	%r93, %r25, %r64;
	add.s32 	%r94, %r93, %r64;
	add.s32 	%r187, %r5, %r94;
	shl.b32 	%r31, %r64, 3;
	add.s32 	%r95, %r25, 2;
	mad.lo.s32 	%r186, %r64, %r95, %r5;
	add.s32 	%r96, %r25, 3;
	mad.lo.s32 	%r185, %r64, %r96, %r5;
	add.s32 	%r97, %r25, 4;
	mad.lo.s32 	%r184, %r64, %r97, %r5;
	add.s32 	%r98, %r25, 5;
	mad.lo.s32 	%r183, %r64, %r98, %r5;
	add.s32 	%r99, %r25, 6;
	mad.lo.s32 	%r182, %r64, %r99, %r5;
	add.s32 	%r100, %r25, 7;
	mad.lo.s32 	%r181, %r64, %r100, %r5;
	add.s32 	%r180, %r5, %r93;
	mov.f32 	%f75, 0f00000000;
$L__BB4_17:
	.pragma "nounroll";
	mul.wide.u32 	%rd19, %r180, 4;
	add.s64 	%rd20, %rd3, %rd19;
	ld.global.f32 	%f24, [%rd20];
	add.s64 	%rd21, %rd2, %rd19;
	ld.global.u32 	%r101, [%rd21];
	sub.s32 	%r102, %r101, %r26;
	shl.b32 	%r103, %r102, 2;
	mov.u32 	%r104, vec_data;
	add.s32 	%r105, %r104, %r103;
	ld.shared.f32 	%f25, [%r105];
	fma.rn.f32 	%f26, %f24, %f25, %f75;
	mul.wide.u32 	%rd22, %r187, 4;
	add.s64 	%rd23, %rd3, %rd22;
	ld.global.f32 	%f27, [%rd23];
	add.s64 	%rd24, %rd2, %rd22;
	ld.global.u32 	%r106, [%rd24];
	sub.s32 	%r107, %r106, %r26;
	shl.b32 	%r108, %r107, 2;
	add.s32 	%r109, %r104, %r108;
	ld.shared.f32 	%f28, [%r109];
	fma.rn.f32 	%f29, %f27, %f28, %f26;
	mul.wide.u32 	%rd25, %r186, 4;
	add.s64 	%rd26, %rd3, %rd25;
	ld.global.f32 	%f30, [%rd26];
	add.s64 	%rd27, %rd2, %rd25;
	ld.global.u32 	%r110, [%rd27];
	sub.s32 	%r111, %r110, %r26;
	shl.b32 	%r112, %r111, 2;
	add.s32 	%r113, %r104, %r112;
	ld.shared.f32 	%f31, [%r113];
	fma.rn.f32 	%f32, %f30, %f31, %f29;
	mul.wide.u32 	%rd28, %r185, 4;
	add.s64 	%rd29, %rd3, %rd28;
	ld.global.f32 	%f33, [%rd29];
	add.s64 	%rd30, %rd2, %rd28;
	ld.global.u32 	%r114, [%rd30];
	sub.s32 	%r115, %r114, %r26;
	shl.b32 	%r116, %r115, 2;
	add.s32 	%r117, %r104, %r116;
	ld.shared.f32 	%f34, [%r117];
	fma.rn.f32 	%f35, %f33, %f34, %f32;
	mul.wide.u32 	%rd31, %r184, 4;
	add.s64 	%rd32, %rd3, %rd31;
	ld.global.f32 	%f36, [%rd32];
	add.s64 	%rd33, %rd2, %rd31;
	ld.global.u32 	%r118, [%rd33];
	sub.s32 	%r119, %r118, %r26;
	shl.b32 	%r120, %r119, 2;
	add.s32 	%r121, %r104, %r120;
	ld.shared.f32 	%f37, [%r121];
	fma.rn.f32 	%f38, %f36, %f37, %f35;
	mul.wide.u32 	%rd34, %r183, 4;
	add.s64 	%rd35, %rd3, %rd34;
	ld.global.f32 	%f39, [%rd35];
	add.s64 	%rd36, %rd2, %rd34;
	ld.global.u32 	%r122, [%rd36];
	sub.s32 	%r123, %r122, %r26;
	shl.b32 	%r124, %r123, 2;
	add.s32 	%r125, %r104, %r124;
	ld.shared.f32 	%f40, [%r125];
	fma.rn.f32 	%f41, %f39, %f40, %f38;
	mul.wide.u32 	%rd37, %r182, 4;
	add.s64 	%rd38, %rd3, %rd37;
	ld.global.f32 	%f42, [%rd38];
	add.s64 	%rd39, %rd2, %rd37;
	ld.global.u32 	%r126, [%rd39];
	sub.s32 	%r127, %r126, %r26;
	shl.b32 	%r128, %r127, 2;
	add.s32 	%r129, %r104, %r128;
	ld.shared.f32 	%f43, [%r129];
	fma.rn.f32 	%f44, %f42, %f43, %f41;
	mul.wide.u32 	%rd40, %r181, 4;
	add.s64 	%rd41, %rd3, %rd40;
	ld.global.f32 	%f45, [%rd41];
	add.s64 	%rd42, %rd2, %rd40;
	ld.global.u32 	%r130, [%rd42];
	sub.s32 	%r131, %r130, %r26;
	shl.b32 	%r132, %r131, 2;
	add.s32 	%r133, %r104, %r132;
	ld.shared.f32 	%f46, [%r133];
	fma.rn.f32 	%f75, %f45, %f46, %f44;
	add.s32 	%r188, %r188, 8;
	add.s32 	%r187, %r187, %r31;
	add.s32 	%r186, %r186, %r31;
	add.s32 	%r185, %r185, %r31;
	add.s32 	%r184, %r184, %r31;
	add.s32 	%r183, %r183, %r31;
	add.s32 	%r182, %r182, %r31;
	add.s32 	%r181, %r181, %r31;
	add.s32 	%r180, %r180, %r31;
	setp.ne.s32 	%p14, %r188, 0;
	@%p14 bra 	$L__BB4_17;
$L__BB4_18:
	setp.eq.s32 	%p15, %r27, 0;
	@%p15 bra 	$L__BB4_26;
	and.b32  	%r58, %r24, 3;
	setp.lt.u32 	%p16, %r27, 4;
	@%p16 bra 	$L__BB4_21;
	add.s32 	%r134, %r25, %r190;
	mad.lo.s32 	%r135, %r134, %r64, %r5;
	mul.wide.u32 	%rd43, %r135, 4;
	add.s64 	%rd44, %rd3, %rd43;
	ld.global.f32 	%f48, [%rd44];
	add.s64 	%rd45, %rd2, %rd43;
	ld.global.u32 	%r136, [%rd45];
	sub.s32 	%r137, %r136, %r26;
	shl.b32 	%r138, %r137, 2;
	mov.u32 	%r139, vec_data;
	add.s32 	%r140, %r139, %r138;
	ld.shared.f32 	%f49, [%r140];
	fma.rn.f32 	%f50, %f48, %f49, %f75;
	add.s32 	%r141, %r135, %r64;
	mul.wide.u32 	%rd46, %r141, 4;
	add.s64 	%rd47, %rd3, %rd46;
	ld.global.f32 	%f51, [%rd47];
	add.s64 	%rd48, %rd2, %rd46;
	ld.global.u32 	%r142, [%rd48];
	sub.s32 	%r143, %r142, %r26;
	shl.b32 	%r144, %r143, 2;
	add.s32 	%r145, %r139, %r144;
	ld.shared.f32 	%f52, [%r145];
	fma.rn.f32 	%f53, %f51, %f52, %f50;
	add.s32 	%r146, %r141, %r64;
	mul.wide.u32 	%rd49, %r146, 4;
	add.s64 	%rd50, %rd3, %rd49;
	ld.global.f32 	%f54, [%rd50];
	add.s64 	%rd51, %rd2, %rd49;
	ld.global.u32 	%r147, [%rd51];
	sub.s32 	%r148, %r147, %r26;
	shl.b32 	%r149, %r148, 2;
	add.s32 	%r150, %r139, %r149;
	ld.shared.f32 	%f55, [%r150];
	fma.rn.f32 	%f56, %f54, %f55, %f53;
	add.s32 	%r151, %r146, %r64;
	mul.wide.u32 	%rd52, %r151, 4;
	add.s64 	%rd53, %rd3, %rd52;
	ld.global.f32 	%f57, [%rd53];
	add.s64 	%rd54, %rd2, %rd52;
	ld.global.u32 	%r152, [%rd54];
	sub.s32 	%r153, %r152, %r26;
	shl.b32 	%r154, %r153, 2;
	add.s32 	%r155, %r139, %r154;
	ld.shared.f32 	%f58, [%r155];
	fma.rn.f32 	%f75, %f57, %f58, %f56;
	add.s32 	%r190, %r190, 4;
$L__BB4_21:
	setp.eq.s32 	%p17, %r58, 0;
	@%p17 bra 	$L__BB4_26;
	setp.eq.s32 	%p18, %r58, 1;
	@%p18 bra 	$L__BB4_24;
	add.s32 	%r156, %r25, %r190;
	mad.lo.s32 	%r157, %r156, %r64, %r5;
	mul.wide.u32 	%rd55, %r157, 4;
	add.s64 	%rd56, %rd3, %rd55;
	ld.global.f32 	%f60, [%rd56];
	add.s64 	%rd57, %rd2, %rd55;
	ld.global.u32 	%r158, [%rd57];
	sub.s32 	%r159, %r158, %r26;
	shl.b32 	%r160, %r159, 2;
	mov.u32 	%r161, vec_data;
	add.s32 	%r162, %r161, %r160;
	ld.shared.f32 	%f61, [%r162];
	fma.rn.f32 	%f62, %f60, %f61, %f75;
	add.s32 	%r163, %r157, %r64;
	mul.wide.u32 	%rd58, %r163, 4;
	add.s64 	%rd59, %rd3, %rd58;
	ld.global.f32 	%f63, [%rd59];
	add.s64 	%rd60, %rd2, %rd58;
	ld.global.u32 	%r164, [%rd60];
	sub.s32 	%r165, %r164, %r26;
	shl.b32 	%r166, %r165, 2;
	add.s32 	%r167, %r161, %r166;
	ld.shared.f32 	%f64, [%r167];
	fma.rn.f32 	%f75, %f63, %f64, %f62;
	add.s32 	%r190, %r190, 2;
$L__BB4_24:
	and.b32  	%r168, %r24, 1;
	setp.eq.b32 	%p19, %r168, 1;
	not.pred 	%p20, %p19;
	@%p20 bra 	$L__BB4_26;
	add.s32 	%r169, %r25, %r190;
	mad.lo.s32 	%r170, %r169, %r64, %r5;
	mul.wide.u32 	%rd61, %r170, 4;
	add.s64 	%rd62, %rd3, %rd61;
	ld.global.f32 	%f65, [%rd62];
	add.s64 	%rd63, %rd2, %rd61;
	ld.global.u32 	%r171, [%rd63];
	sub.s32 	%r172, %r171, %r26;
	shl.b32 	%r173, %r172, 2;
	mov.u32 	%r174, vec_data;
	add.s32 	%r175, %r174, %r173;
	ld.shared.f32 	%f66, [%r175];
	fma.rn.f32 	%f75, %f65, %f66, %f75;
$L__BB4_26:
	ld.param.u64 	%rd67, [_Z13MatMulOnGPU_1PfS_PiS_iiiiiii_param_3];
	cvta.to.global.u64 	%rd64, %rd67;
	mul.wide.u32 	%rd65, %r5, 4;
	add.s64 	%rd66, %rd64, %rd65;
	atom.global.add.f32 	%f67, [%rd66], %f75;
	ret;

}


// ===== COMPILED SASS (sm_100) =====

	.target	sm_100

	.elftype	@"ET_EXEC"


//--------------------- .note.nv.tkinfo           --------------------------
	.section	.note.nv.tkinfo,"",@"SHT_NOTE"
	.sectionflags	@"SHF_NOTE_NV_TKINFO"
	.tkinfo
        /*0018*/ 	.word	0x00000002
        /*0030*/ 	.string	""
        /*0030*/ 	.string	"ptxas"
        /*0030*/ 	.string	"Cuda compilation tools, release 13.0, V13.0.88"
        /*0030*/ 	.string	"Build cuda_13.0.r13.0/compiler.36424714_0"
        /*0030*/ 	.string	"-arch sm_100 -m 64 "



//--------------------- .note.nv.cuinfo           --------------------------
	.section	.note.nv.cuinfo,"",@"SHT_NOTE"
	.sectionflags	@"SHF_NOTE_NV_CUINFO"
        /*0018*/ 	.short	0x0002
        /*001a*/ 	.short	0x0064
        /*001c*/ 	.short	0x0082
	.zero		2


//--------------------- .nv.info                  --------------------------
	.section	.nv.info,"",@"SHT_CUDA_INFO"
	.align	4


	//----- nvinfo : EIATTR_REGCOUNT
	.align		4
        /*0000*/ 	.byte	0x04, 0x2f
        /*0002*/ 	.short	(.L_1 - .L_0)
	.align		4
.L_0:
        /*0004*/ 	.word	index@(_Z19MatMulOnGPU_GENERALPfS_PiS_iiiiiii)
        /*0008*/ 	.word	0x00000020


	//----- nvinfo : EIATTR_FRAME_SIZE
	.align		4
.L_1:
        /*000c*/ 	.byte	0x04, 0x11
        /*000e*/ 	.short	(.L_3 - .L_2)
	.align		4
.L_2:
        /*0010*/ 	.word	index@(_Z19MatMulOnGPU_GENERALPfS_PiS_iiiiiii)
        /*0014*/ 	.word	0x00000000


	//----- nvinfo : EIATTR_REGCOUNT
	.align		4
.L_3:
        /*0018*/ 	.byte	0x04, 0x2f
        /*001a*/ 	.short	(.L_5 - .L_4)
	.align		4
.L_4:
        /*001c*/ 	.word	index@(_Z13MatMulOnGPU_8PfS_PiS_iiiiiii)
        /*0020*/ 	.word	0x00000028


	//----- nvinfo : EIATTR_FRAME_SIZE
	.align		4
.L_5:
        /*0024*/ 	.byte	0x04, 0x11
        /*0026*/ 	.short	(.L_7 - .L_6)
	.align		4
.L_6:
        /*0028*/ 	.word	index@(_Z13MatMulOnGPU_8PfS_PiS_iiiiiii)
        /*002c*/ 	.word	0x00000000


	//----- nvinfo : EIATTR_REGCOUNT
	.align		4
.L_7:
        /*0030*/ 	.byte	0x04, 0x2f
        /*0032*/ 	.short	(.L_9 - .L_8)
	.align		4
.L_8:
        /*0034*/ 	.word	index@(_Z13MatMulOnGPU_4PfS_PiS_iiiiiii)
        /*0038*/ 	.word	0x00000020


	//----- nvinfo : EIATTR_FRAME_SIZE
	.align		4
.L_9:
        /*003c*/ 	.byte	0x04, 0x11
        /*003e*/ 	.short	(.L_11 - .L_10)
	.align		4
.L_10:
        /*0040*/ 	.word	index@(_Z13MatMulOnGPU_4PfS_PiS_iiiiiii)
        /*0044*/ 	.word	0x00000000


	//----- nvinfo : EIATTR_REGCOUNT
	.align		4
.L_11:
        /*0048*/ 	.byte	0x04, 0x2f
        /*004a*/ 	.short	(.L_13 - .L_12)
	.align		4
.L_12:
        /*004c*/ 	.word	index@(_Z13MatMulOnGPU_2PfS_PiS_iiiiiii)
        /*0050*/ 	.word	0x00000020


	//----- nvinfo : EIATTR_FRAME_SIZE
	.align		4
.L_13:
        /*0054*/ 	.byte	0x04, 0x11
        /*0056*/ 	.short	(.L_15 - .L_14)
	.align		4
.L_14:
        /*0058*/ 	.word	index@(_Z13MatMulOnGPU_2PfS_PiS_iiiiiii)
        /*005c*/ 	.word	0x00000000


	//----- nvinfo : EIATTR_REGCOUNT
	.align		4
.L_15:
        /*0060*/ 	.byte	0x04, 0x2f
        /*0062*/ 	.short	(.L_17 - .L_16)
	.align		4
.L_16:
        /*0064*/ 	.word	index@(_Z13MatMulOnGPU_1PfS_PiS_iiiiiii)
        /*0068*/ 	.word	0x00000020


	//----- nvinfo : EIATTR_FRAME_SIZE
	.align		4
.L_17:
        /*006c*/ 	.byte	0x04, 0x11
        /*006e*/ 	.short	(.L_19 - .L_18)
	.align		4
.L_18:
        /*0070*/ 	.word	index@(_Z13MatMulOnGPU_1PfS_PiS_iiiiiii)
        /*0074*/ 	.word	0x00000000


	//----- nvinfo : EIATTR_MIN_STACK_SIZE
	.align		4
.L_19:
        /*0078*/ 	.byte	0x04, 0x12
        /*007a*/ 	.short	(.L_21 - .L_20)
	.align		4
.L_20:
        /*007c*/ 	.word	index@(_Z13MatMulOnGPU_1PfS_PiS_iiiiiii)
        /*0080*/ 	.word	0x00000000


	//----- nvinfo : EIATTR_MIN_STACK_SIZE
	.align		4
.L_21:
        /*0084*/ 	.byte	0x04, 0x12
        /*0086*/ 	.short	(.L_23 - .L_22)
	.align		4
.L_22:
        /*0088*/ 	.word	index@(_Z13MatMulOnGPU_2PfS_PiS_iiiiiii)
        /*008c*/ 	.word	0x00000000


	//----- nvinfo : EIATTR_MIN_STACK_SIZE
	.align		4
.L_23:
        /*0090*/ 	.byte	0x04, 0x12
        /*0092*/ 	.short	(.L_25 - .L_24)
	.align		4
.L_24:
        /*0094*/ 	.word	index@(_Z13MatMulOnGPU_4PfS_PiS_iiiiiii)
        /*0098*/ 	.word	0x00000000


	//----- nvinfo : EIATTR_MIN_STACK_SIZE
	.align		4
.L_25:
        /*009c*/ 	.byte	0x04, 0x12
        /*009e*/ 	.short	(.L_27 - .L_26)
	.align		4
.L_26:
        /*00a0*/ 	.word	index@(_Z13MatMulOnGPU_8PfS_PiS_iiiiiii)
        /*00a4*/ 	.word	0x00000000


	//----- nvinfo : EIATTR_MIN_STACK_SIZE
	.align		4
.L_27:
        /*00a8*/ 	.byte	0x04, 0x12
        /*00aa*/ 	.short	(.L_29 - .L_28)
	.align		4
.L_28:
        /*00ac*/ 	.word	index@(_Z19MatMulOnGPU_GENERALPfS_PiS_iiiiiii)
        /*00b0*/ 	.word	0x00000000
.L_29:


//--------------------- .nv.compat                --------------------------
	.section	.nv.compat,"",@"SHT_CUDA_COMPAT_INFO"
	.align	4
        /*0000*/ 	.byte	0x02, 0x09, 0x00, 0x00, 0x02, 0x02, 0x01, 0x00, 0x02, 0x05, 0x05, 0x00, 0x03, 0x07, 0x01, 0x01
        /*0010*/ 	.byte	0x02, 0x03, 0x00, 0x00, 0x02, 0x06, 0x01, 0x00, 0x04, 0x0b, 0x08, 0x00, 0x09, 0x00, 0x00, 0x00
        /*0020*/ 	.byte	0x00, 0x00, 0x00, 0x00


//--------------------- .nv.info._Z13MatMulOnGPU_1PfS_PiS_iiiiiii --------------------------
	.section	.nv.info._Z13MatMulOnGPU_1PfS_PiS_iiiiiii,"",@"SHT_CUDA_INFO"
	.sectionflags	@""
	.align	4


	//----- nvinfo : EIATTR_CUDA_API_VERSION
	.align		4
        /*0000*/ 	.byte	0x04, 0x37
        /*0002*/ 	.short	(.L_31 - .L_30)
.L_30:
        /*0004*/ 	.word	0x00000082


	//----- nvinfo : EIATTR_KPARAM_INFO
	.align		4
.L_31:
        /*0008*/ 	.byte	0x04, 0x17
        /*000a*/ 	.short	(.L_33 - .L_32)
.L_32:
        /*000c*/ 	.word	0x00000000
        /*0010*/ 	.short	0x000a
        /*0012*/ 	.short	0x0038
        /*0014*/ 	.byte	0x00, 0xf0, 0x11, 0x00


	//----- nvinfo : EIATTR_KPARAM_INFO
	.align		4
.L_33:
        /*0018*/ 	.byte	0x04, 0x17
        /*001a*/ 	.short	(.L_35 - .L_34)
.L_34:
        /*001c*/ 	.word	0x00000000
        /*0020*/ 	.short	0x0009
        /*0022*/ 	.short	0x0034
        /*0024*/ 	.byte	0x00, 0xf0, 0x11, 0x00


	//----- nvinfo : EIATTR_KPARAM_INFO
	.align		4
.L_35:
        /*0028*/ 	.byte	0x04, 0x17
        /*002a*/ 	.short	(.L_37 - .L_36)
.L_36:
        /*002c*/ 	.word	0x00000000
        /*0030*/ 	.short	0x0008
        /*0032*/ 	.short	0x0030
        /*0034*/ 	.byte	0x00, 0xf0, 0x11, 0x00


	//----- nvinfo : EIATTR_KPARAM_INFO
	.align		4
.L_37:
        /*0038*/ 	.byte	0x04, 0x17
        /*003a*/ 	.short	(.L_39 - .L_38)
.L_38:
        /*003c*/ 	.word	0x00000000
        /*0040*/ 	.short	0x0007
        /*0042*/ 	.short	0x002c
        /*0044*/ 	.byte	0x00, 0xf0, 0x11, 0x00


	//----- nvinfo : EIATTR_KPARAM_INFO
	.align		4
.L_39:
        /*0048*/ 	.byte	0x04, 0x17
        /*004a*/ 	.short	(.L_41 - .L_40)
.L_40:
        /*004c*/ 	.word	0x00000000
        /*0050*/ 	.short	0x0006
        /*0052*/ 	.short	0x0028
        /*0054*/ 	.byte	0x00, 0xf0, 0x11, 0x00


	//----- nvinfo : EIATTR_KPARAM_INFO
	.align		4
.L_41:
        /*0058*/ 	.byte	0x04, 0x17
        /*005a*/ 	.short	(.L_43 - .L_42)
.L_42:
        /*005c*/ 	.word	0x00000000
        /*0060*/ 	.short	0x0005
        /*0062*/ 	.short	0x0024
        /*0064*/ 	.byte	0x00, 0xf0, 0x11, 0x00


	//----- nvinfo : EIATTR_KPARAM_INFO
	.align		4
.L_43:
        /*0068*/ 	.byte	0x04, 0x17
        /*006a*/ 	.short	(.L_45 - .L_44)
.L_44:
        /*006c*/ 	.word	0x00000000
        /*0070*/ 	.short	0x0004
        /*0072*/ 	.short	0x0020
        /*0074*/ 	.byte	0x00, 0xf0, 0x11, 0x00


	//----- nvinfo : EIATTR_KPARAM_INFO
	.align		4
.L_45:
        /*0078*/ 	.byte	0x04, 0x17
        /*007a*/ 	.short	(.L_47 - .L_46)
.L_46:
        /*007c*/ 	.word	0x00000000
        /*0080*/ 	.short	0x0003
        /*0082*/ 	.short	0x0018
        /*0084*/ 	.byte	0x00, 0xf5, 0x21, 0x00


	//----- nvinfo : EIATTR_KPARAM_INFO
	.align		4
.L_47:
        /*0088*/ 	.byte	0x04, 0x17
        /*008a*/ 	.short	(.L_49 - .L_48)
.L_48:
        /*008c*/ 	.word	0x00000000
        /*0090*/ 	.short	0x0002
        /*0092*/ 	.short	0x0010
        /*0094*/ 	.byte	0x00, 0xf5, 0x21, 0x00


	//----- nvinfo : EIATTR_KPARAM_INFO
	.align		4
.L_49:
        /*0098*/ 	.byte	0x04, 0x17
        /*009a*/ 	.short	(.L_51 - .L_50)
.L_50:
        /*009c*/ 	.word	0x00000000
        /*00a0*/ 	.short	0x0001
        /*00a2*/ 	.short	0x0008
        /*00a4*/ 	.byte	0x00, 0xf5, 0x21, 0x00


	//----- nvinfo : EIATTR_KPARAM_INFO
	.align		4
.L_51:
        /*00a8*/ 	.byte	0x04, 0x17
        /*00aa*/ 	.short	(.L_53 - .L_52)
.L_52:
        /*00ac*/ 	.word	0x00000000
        /*00b0*/ 	.short	0x0000
        /*00b2*/ 	.short	0x0000
        /*00b4*/ 	.byte	0x00, 0xf5, 0x21, 0x00


	//----- nvinfo : EIATTR_SPARSE_MMA_MASK
	.align		4
.L_53:
        /*00b8*/ 	.byte	0x03, 0x50
        /*00ba*/ 	.short	0x0000


	//----- nvinfo : EIATTR_MAXREG_COUNT
	.align		4
        /*00bc*/ 	.byte	0x03, 0x1b
        /*00be*/ 	.short	0x00ff


	//----- nvinfo : EIATTR_NUM_BARRIERS
	.align		4
        /*00c0*/ 	.byte	0x02, 0x4c
        /*00c2*/ 	.byte	0x01
	.zero		1


	//----- nvinfo : EIATTR_MERCURY_ISA_VERSION
	.align		4
        /*00c4*/ 	.byte	0x03, 0x5f
        /*00c6*/ 	.short	0x0101


	//----- nvinfo : EIATTR_UNUSED_LOAD_BYTE_OFFSET
	.align		4
        /*00c8*/ 	.byte	0x04, 0x44
        /*00ca*/ 	.short	(.L_55 - .L_54)


	//   ....[0]....
.L_54:
        /*00cc*/ 	.word	0x00000a20
        /*00d0*/ 	.word	0x00000fff


	//----- nvinfo : EIATTR_VRC_CTA_INIT_COUNT
	.align		4
.L_55:
        /*00d4*/ 	.byte	0x02, 0x4a
	.zero		1
	.zero		1


	//----- nvinfo : EIATTR_EXIT_INSTR_OFFSETS
	.align		4
        /*00d8*/ 	.byte	0x04, 0x1c
        /*00da*/ 	.short	(.L_57 - .L_56)


	//   ....[0]....
.L_56:
        /*00dc*/ 	.word	0x000016e0


	//----- nvinfo : EIATTR_CRS_STACK_SIZE
	.align		4
.L_57:
        /*00e0*/ 	.byte	0x04, 0x1e
        /*00e2*/ 	.short	(.L_59 - .L_58)
.L_58:
        /*00e4*/ 	.word	0x00000000


	//----- nvinfo : EIATTR_CBANK_PARAM_SIZE
	.align		4
.L_59:
        /*00e8*/ 	.byte	0x03, 0x19
        /*00ea*/ 	.short	0x003c


	//----- nvinfo : EIATTR_PARAM_CBANK
	.align		4
        /*00ec*/ 	.byte	0x04, 0x0a
        /*00ee*/ 	.short	(.L_61 - .L_60)
	.align		4
.L_60:
        /*00f0*/ 	.word	index@(.nv.constant0._Z13MatMulOnGPU_1PfS_PiS_iiiiiii)
        /*00f4*/ 	.short	0x0380
        /*00f6*/ 	.short	0x003c


	//----- nvinfo : EIATTR_SW_WAR
	.align		4
.L_61:
        /*00f8*/ 	.byte	0x04, 0x36
        /*00fa*/ 	.short	(.L_63 - .L_62)
.L_62:
        /*00fc*/ 	.word	0x00000008
.L_63:


//--------------------- .nv.info._Z13MatMulOnGPU_2PfS_PiS_iiiiiii --------------------------
	.section	.nv.info._Z13MatMulOnGPU_2PfS_PiS_iiiiiii,"",@"SHT_CUDA_INFO"
	.sectionflags	@""
	.align	4


	//----- nvinfo : EIATTR_CUDA_API_VERSION
	.align		4
        /*0000*/ 	.byte	0x04, 0x37
        /*0002*/ 	.short	(.L_65 - .L_64)
.L_64:
        /*0004*/ 	.word	0x00000082


	//----- nvinfo : EIATTR_KPARAM_INFO
	.align		4
.L_65:
        /*0008*/ 	.byte	0x04, 0x17
        /*000a*/ 	.short	(.L_67 - .L_66)
.L_66:
        /*000c*/ 	.word	0x00000000
        /*0010*/ 	.short	0x000a
        /*0012*/ 	.short	0x0038
        /*0014*/ 	.byte	0x00, 0xf0, 0x11, 0x00


	//----- nvinfo : EIATTR_KPARAM_INFO
	.align		4
.L_67:
        /*0018*/ 	.byte	0x04, 0x17
        /*001a*/ 	.short	(.L_69 - .L_68)
.L_68:
        /*001c*/ 	.word	0x00000000
        /*0020*/ 	.short	0x0009
        /*0022*/ 	.short	0x0034
        /*0024*/ 	.byte	0x00, 0xf0, 0x11, 0x00


	//----- nvinfo : EIATTR_KPARAM_INFO
	.align		4
.L_69:
        /*0028*/ 	.byte	0x04, 0x17
        /*002a*/ 	.short	(.L_71 - .L_70)
.L_70:
        /*002c*/ 	.word	0x00000000
        /*0030*/ 	.short	0x0008
        /*0032*/ 	.short	0x0030
        /*0034*/ 	.byte	0x00, 0xf0, 0x11, 0x00


	//----- nvinfo : EIATTR_KPARAM_INFO
	.align		4
.L_71:
        /*0038*/ 	.byte	0x04, 0x17
        /*003a*/ 	.short	(.L_73 - .L_72)
.L_72:
        /*003c*/ 	.word	0x00000000
        /*0040*/ 	.short	0x0007
        /*0042*/ 	.short	0x002c
        /*0044*/ 	.byte	0x00, 0xf0, 0x11, 0x00


	//----- nvinfo : EIATTR_KPARAM_INFO
	.align		4
.L_73:
        /*0048*/ 	.byte	0x04, 0x17
        /*004a*/ 	.short	(.L_75 - .L_74)
.L_74:
        /*004c*/ 	.word	0x00000000
        /*0050*/ 	.short	0x0006
        /*0052*/ 	.short	0x0028
        /*0054*/ 	.byte	0x00, 0xf0, 0x11, 0x00


	//----- nvinfo : EIATTR_KPARAM_INFO
	.align		4
.L_75:
        /*0058*/ 	.byte	0x04, 0x17
        /*005a*/ 	.short	(.L_77 - .L_76)
.L_76:
        /*005c*/ 	.word	0x00000000
        /*0060*/ 	.short	0x0005
        /*0062*/ 	.short	0x0024
        /*0064*/ 	.byte	0x00, 0xf0, 0x11, 0x00


	//----- nvinfo : EIATTR_KPARAM_INFO
	.align		4
.L_77:
        /*0068*/ 	.byte	0x04, 0x17
        /*006a*/ 	.short	(.L_79 - .L_78)
.L_78:
        /*006c*/ 	.word	0x00000000
        /*0070*/ 	.short	0x0004
        /*0072*/ 	.short	0x0020
        /*0074*/ 	.byte	0x00, 0xf0, 0x11, 0x00


	//----- nvinfo : EIATTR_KPARAM_INFO
	.align		4
.L_79:
        /*0078*/ 	.byte	0x04, 0x17
        /*007a*/ 	.short	(.L_81 - .L_80)
.L_80:
        /*007c*/ 	.word	0x00000000
        /*0080*/ 	.short	0x0003
        /*0082*/ 	.short	0x0018
        /*0084*/ 	.byte	0x00, 0xf5, 0x21, 0x00


	//----- nvinfo : EIATTR_KPARAM_INFO
	.align		4
.L_81:
        /*0088*/ 	.byte	0x04, 0x17
        /*008a*/ 	.short	(.L_83 - .L_82)
.L_82:
        /*008c*/ 	.word	0x00000000
        /*0090*/ 	.short	0x0002
        /*0092*/ 	.short	0x0010
        /*0094*/ 	.byte	0x00, 0xf5, 0x21, 0x00


	//----- nvinfo : EIATTR_KPARAM_INFO
	.align		4
.L_83:
        /*0098*/ 	.byte	0x04, 0x17
        /*009a*/ 	.short	(.L_85 - .L_84)
.L_84:
        /*009c*/ 	.word	0x00000000
        /*00a0*/ 	.short	0x0001
        /*00a2*/ 	.short	0x0008
        /*00a4*/ 	.byte	0x00, 0xf5, 0x21, 0x00


	//----- nvinfo : EIATTR_KPARAM_INFO
	.align		4
.L_85:
        /*00a8*/ 	.byte	0x04, 0x17
        /*00aa*/ 	.short	(.L_87 - .L_86)
.L_86:
        /*00ac*/ 	.word	0x00000000
        /*00b0*/ 	.short	0x0000
        /*00b2*/ 	.short	0x0000
        /*00b4*/ 	.byte	0x00, 0xf5, 0x21, 0x00


	//----- nvinfo : EIATTR_SPARSE_MMA_MASK
	.align		4
.L_87:
        /*00b8*/ 	.byte	0x03, 0x50
        /*00ba*/ 	.short	0x0000


	//----- nvinfo : EIATTR_MAXREG_COUNT
	.align		4
        /*00bc*/ 	.byte	0x03, 0x1b
        /*00be*/ 	.short	0x00ff


	//----- nvinfo : EIATTR_NUM_BARRIERS
	.align		4
        /*00c0*/ 	.byte	0x02, 0x4c
        /*00c2*/ 	.byte	0x01
	.zero		1


	//----- nvinfo : EIATTR_MERCURY_ISA_VERSION
	.align		4
        /*00c4*/ 	.byte	0x03, 0x5f
        /*00c6*/ 	.short	0x0101


	//----- nvinfo : EIATTR_UNUSED_LOAD_BYTE_OFFSET
	.align		4
        /*00c8*/ 	.byte	0x04, 0x44
        /*00ca*/ 	.short	(.L_89 - .L_88)


	//   ....[0]....
.L_88:
        /*00cc*/ 	.word	0x00000a30
        /*00d0*/ 	.word	0x00000fff


	//----- nvinfo : EIATTR_VRC_CTA_INIT_COUNT
	.align		4
.L_89:
        /*00d4*/ 	.byte	0x02, 0x4a
	.zero		1
	.zero		1


	//----- nvinfo : EIATTR_EXIT_INSTR_OFFSETS
	.align		4
        /*00d8*/ 	.byte	0x04, 0x1c
        /*00da*/ 	.short	(.L_91 - .L_90)


	//   ....[0]....
.L_90:
        /*00dc*/ 	.word	0x00001a40


	//----- nvinfo : EIATTR_CRS_STACK_SIZE
	.align		4
.L_91:
        /*00e0*/ 	.byte	0x04, 0x1e
        /*00e2*/ 	.short	(.L_93 - .L_92)
.L_92:
        /*00e4*/ 	.word	0x00000000


	//----- nvinfo : EIATTR_CBANK_PARAM_SIZE
	.align		4
.L_93:
        /*00e8*/ 	.byte	0x03, 0x19
        /*00ea*/ 	.short	0x003c


	//----- nvinfo : EIATTR_PARAM_CBANK
	.align		4
        /*00ec*/ 	.byte	0x04, 0x0a
        /*00ee*/ 	.short	(.L_95 - .L_94)
	.align		4
.L_94:
        /*00f0*/ 	.word	index@(.nv.constant0._Z13MatMulOnGPU_2PfS_PiS_iiiiiii)
        /*00f4*/ 	.short	0x0380
        /*00f6*/ 	.short	0x003c


	//----- nvinfo : EIATTR_SW_WAR
	.align		4
.L_95:
        /*00f8*/ 	.byte	0x04, 0x36
        /*00fa*/ 	.short	(.L_97 - .L_96)
.L_96:
        /*00fc*/ 	.word	0x00000008
.L_97:


//--------------------- .nv.info._Z13MatMulOnGPU_4PfS_PiS_iiiiiii --------------------------
	.section	.nv.info._Z13MatMulOnGPU_4PfS_PiS_iiiiiii,"",@"SHT_CUDA_INFO"
	.sectionflags	@""
	.align	4


	//----- nvinfo : EIATTR_CUDA_API_VERSION
	.align		4
        /*0000*/ 	.byte	0x04, 0x37
        /*0002*/ 	.short	(.L_99 - .L_98)
.L_98:
        /*0004*/ 	.word	0x00000082


	//----- nvinfo : EIATTR_KPARAM_INFO
	.align		4
.L_99:
        /*0008*/ 	.byte	0x04, 0x17
        /*000a*/ 	.short	(.L_101 - .L_100)
.L_100:
        /*000c*/ 	.word	0x00000000
        /*0010*/ 	.short	0x000a
        /*0012*/ 	.short	0x0038
        /*0014*/ 	.byte	0x00, 0xf0, 0x11, 0x00


	//----- nvinfo : EIATTR_KPARAM_INFO
	.align		4
.L_101:
        /*0018*/ 	.byte	0x04, 0x17
        /*001a*/ 	.short	(.L_103 - .L_102)
.L_102:
        /*001c*/ 	.word	0x00000000
        /*0020*/ 	.short	0x0009
        /*0022*/ 	.short	0x0034
        /*0024*/ 	.byte	0x00, 0xf0, 0x11, 0x00


	//----- nvinfo : EIATTR_KPARAM_INFO
	.align		4
.L_103:
        /*0028*/ 	.byte	0x04, 0x17
        /*002a*/ 	.short	(.L_105 - .L_104)
.L_104:
        /*002c*/ 	.word	0x00000000
        /*0030*/ 	.short	0x0008
        /*0032*/ 	.short	0x0030
        /*0034*/ 	.byte	0x00, 0xf0, 0x11, 0x00


	//----- nvinfo : EIATTR_KPARAM_INFO
	.align		4
.L_105:
        /*0038*/ 	.byte	0x04, 0x17
        /*003a*/ 	.short	(.L_107 - .L_106)
.L_106:
        /*003c*/ 	.word	0x00000000
        /*0040*/ 	.short	0x0007
        /*0042*/ 	.short	0x002c
        /*0044*/ 	.byte	0x00, 0xf0, 0x11, 0x00


	//----- nvinfo : EIATTR_KPARAM_INFO
	.align		4
.L_107:
        /*0048*/ 	.byte	0x04, 0x17
        /*004a*/ 	.short	(.L_109 - .L_108)
.L_108:
        /*004c*/ 	.word	0x00000000
        /*0050*/ 	.short	0x0006
        /*0052*/ 	.short	0x0028
        /*0054*/ 	.byte	0x00, 0xf0, 0x11, 0x00


	//----- nvinfo : EIATTR_KPARAM_INFO
	.align		4
.L_109:
        /*0058*/ 	.byte	0x04, 0x17
        /*005a*/ 	.short	(.L_111 - .L_110)
.L_110:
        /*005c*/ 	.word	0x00000000
        /*0060*/ 	.short	0x0005
        /*0062*/ 	.short	0x0024
        /*0064*/ 	.byte	0x00, 0xf0, 0x11, 0x00


	//----- nvinfo : EIATTR_KPARAM_INFO
	.align		4
.L_111:
        /*0068*/ 	.byte	0x04, 0x17
        /*006a*/ 	.short	(.L_113 - .L_112)
.L_112:
        /*006c*/ 	.word	0x00000000
        /*0070*/ 	.short	0x0004
        /*0072*/ 	.short	0x0020
        /*0074*/ 	.byte	0x00, 0xf0, 0x11, 0x00


	//----- nvinfo : EIATTR_KPARAM_INFO
	.align		4
.L_113:
        /*0078*/ 	.byte	0x04, 0x17
        /*007a*/ 	.short	(.L_115 - .L_114)
.L_114:
        /*007c*/ 	.word	0x00000000
        /*0080*/ 	.short	0x0003
        /*0082*/ 	.short	0x0018
        /*0084*/ 	.byte	0x00, 0xf5, 0x21, 0x00


	//----- nvinfo : EIATTR_KPARAM_INFO
	.align		4
.L_115:
        /*0088*/ 	.byte	0x04, 0x17
        /*008a*/ 	.short	(.L_117 - .L_116)
.L_116:
        /*008c*/ 	.word	0x00000000
        /*0090*/ 	.short	0x0002
        /*0092*/ 	.short	0x0010
        /*0094*/ 	.byte	0x00, 0xf5, 0x21, 0x00


	//----- nvinfo : EIATTR_KPARAM_INFO
	.align		4
.L_117:
        /*0098*/ 	.byte	0x04, 0x17
        /*009a*/ 	.short	(.L_119 - .L_118)
.L_118:
        /*009c*/ 	.word	0x00000000
        /*00a0*/ 	.short	0x0001
        /*00a2*/ 	.short	0x0008
        /*00a4*/ 	.byte	0x00, 0xf5, 0x21, 0x00


	//----- nvinfo : EIATTR_KPARAM_INFO
	.align		4
.L_119:
        /*00a8*/ 	.byte	0x04, 0x17
        /*00aa*/ 	.short	(.L_121 - .L_120)
.L_120:
        /*00ac*/ 	.word	0x00000000
        /*00b0*/ 	.short	0x0000
        /*00b2*/ 	.short	0x0000
        /*00b4*/ 	.byte	0x00, 0xf5, 0x21, 0x00


	//----- nvinfo : EIATTR_SPARSE_MMA_MASK
	.align		4
.L_121:
        /*00b8*/ 	.byte	0x03, 0x50
        /*00ba*/ 	.short	0x0000


	//----- nvinfo : EIATTR_MAXREG_COUNT
	.align		4
        /*00bc*/ 	.byte	0x03, 0x1b
        /*00be*/ 	.short	0x00ff


	//----- nvinfo : EIATTR_NUM_BARRIERS
	.align		4
        /*00c0*/ 	.byte	0x02, 0x4c
        /*00c2*/ 	.byte	0x01
	.zero		1


	//----- nvinfo : EIATTR_MERCURY_ISA_VERSION
	.align		4
        /*00c4*/ 	.byte	0x03, 0x5f
        /*00c6*/ 	.short	0x0101


	//----- nvinfo : EIATTR_UNUSED_LOAD_BYTE_OFFSET
	.align		4
        /*00c8*/ 	.byte	0x04, 0x44
        /*00ca*/ 	.short	(.L_123 - .L_122)


	//   ....[0]....
.L_122:
        /*00cc*/ 	.word	0x00000a50
        /*00d0*/ 	.word	0x00000fff


	//----- nvinfo : EIATTR_VRC_CTA_INIT_COUNT
	.align		4
.L_123:
        /*00d4*/ 	.byte	0x02, 0x4a
	.zero		1
	.zero		1


	//----- nvinfo : EIATTR_EXIT_INSTR_OFFSETS
	.align		4
        /*00d8*/ 	.byte	0x04, 0x1c
        /*00da*/ 	.short	(.L_125 - .L_124)


	//   ....[0]....
.L_124:
        /*00dc*/ 	.word	0x00001630


	//----- nvinfo : EIATTR_CRS_STACK_SIZE
	.align		4
.L_125:
        /*00e0*/ 	.byte	0x04, 0x1e
        /*00e2*/ 	.short	(.L_127 - .L_126)
.L_126:
        /*00e4*/ 	.word	0x00000000


	//----- nvinfo : EIATTR_CBANK_PARAM_SIZE
	.align		4
.L_127:
        /*00e8*/ 	.byte	0x03, 0x19
        /*00ea*/ 	.short	0x003c


	//----- nvinfo : EIATTR_PARAM_CBANK
	.align		4
        /*00ec*/ 	.byte	0x04, 0x0a
        /*00ee*/ 	.short	(.L_129 - .L_128)
	.align		4
.L_128:
        /*00f0*/ 	.word	index@(.nv.constant0._Z13MatMulOnGPU_4PfS_PiS_iiiiiii)
        /*00f4*/ 	.short	0x0380
        /*00f6*/ 	.short	0x003c


	//----- nvinfo : EIATTR_SW_WAR
	.align		4
.L_129:
        /*00f8*/ 	.byte	0x04, 0x36
        /*00fa*/ 	.short	(.L_131 - .L_130)
.L_130:
        /*00fc*/ 	.word	0x00000008
.L_131:


//--------------------- .nv.info._Z13MatMulOnGPU_8PfS_PiS_iiiiiii --------------------------
	.section	.nv.info._Z13MatMulOnGPU_8PfS_PiS_iiiiiii,"",@"SHT_CUDA_INFO"
	.sectionflags	@""
	.align	4


	//----- nvinfo : EIATTR_CUDA_API_VERSION
	.align		4
        /*0000*/ 	.byte	0x04, 0x37
        /*0002*/ 	.short	(.L_133 - .L_132)
.L_132:
        /*0004*/ 	.word	0x00000082


	//----- nvinfo : EIATTR_KPARAM_INFO
	.align		4
.L_133:
        /*0008*/ 	.byte	0x04, 0x17
        /*000a*/ 	.short	(.L_135 - .L_134)
.L_134:
        /*000c*/ 	.word	0x00000000
        /*0010*/ 	.short	0x000a
        /*0012*/ 	.short	0x0038
        /*0014*/ 	.byte	0x00, 0xf0, 0x11, 0x00


	//----- nvinfo : EIATTR_KPARAM_INFO
	.align		4
.L_135:
        /*0018*/ 	.byte	0x04, 0x17
        /*001a*/ 	.short	(.L_137 - .L_136)
.L_136:
        /*001c*/ 	.word	0x00000000
        /*0020*/ 	.short	0x0009
        /*0022*/ 	.short	0x0034
        /*0024*/ 	.byte	0x00, 0xf0, 0x11, 0x00


	//----- nvinfo : EIATTR_KPARAM_INFO
	.align		4
.L_137:
        /*0028*/ 	.byte	0x04, 0x17
        /*002a*/ 	.short	(.L_139 - .L_138)
.L_138:
        /*002c*/ 	.word	0x00000000
        /*0030*/ 	.short	0x0008
        /*0032*/ 	.short	0x0030
        /*0034*/ 	.byte	0x00, 0xf0, 0x11, 0x00


	//----- nvinfo : EIATTR_KPARAM_INFO
	.align		4
.L_139:
        /*0038*/ 	.byte	0x04, 0x17
        /*003a*/ 	.short	(.L_141 - .L_140)
.L_140:
        /*003c*/ 	.word	0x00000000
        /*0040*/ 	.short	0x0007
        /*0042*/ 	.short	0x002c
        /*0044*/ 	.byte	0x00, 0xf0, 0x11, 0x00


	//----- nvinfo : EIATTR_KPARAM_INFO
	.align		4
.L_141:
        /*0048*/ 	.byte	0x04, 0x17
        /*004a*/ 	.short	(.L_143 - .L_142)
.L_142:
        /*004c*/ 	.word	0x00000000
        /*0050*/ 	.short	0x0006
        /*0052*/ 	.short	0x0028
        /*0054*/ 	.byte	0x00, 0xf0, 0x11, 0x00


	//----- nvinfo : EIATTR_KPARAM_INFO
	.align		4
.L_143:
        /*0058*/ 	.byte	0x04, 0x17
        /*005a*/ 	.short	(.L_145 - .L_144)
.L_144:
        /*005c*/ 	.word	0x00000000
        /*0060*/ 	.short	0x0005
        /*0062*/ 	.short	0x0024
        /*0064*/ 	.byte	0x00, 0xf0, 0x11, 0x00


	//----- nvinfo : EIATTR_KPARAM_INFO
	.align		4
.L_145:
        /*0068*/ 	.byte	0x04, 0x17
        /*006a*/ 	.short	(.L_147 - .L_146)
.L_146:
        /*006c*/ 	.word	0x00000000
        /*0070*/ 	.short	0x0004
        /*0072*/ 	.short	0x0020
        /*0074*/ 	.byte	0x00, 0xf0, 0x11, 0x00


	//----- nvinfo : EIATTR_KPARAM_INFO
	.align		4
.L_147:
        /*0078*/ 	.byte	0x04, 0x17
        /*007a*/ 	.short	(.L_149 - .L_148)
.L_148:
        /*007c*/ 	.word	0x00000000
        /*0080*/ 	.short	0x0003
        /*0082*/ 	.short	0x0018
        /*0084*/ 	.byte	0x00, 0xf5, 0x21, 0x00


	//----- nvinfo : EIATTR_KPARAM_INFO
	.align		4
.L_149:
        /*0088*/ 	.byte	0x04, 0x17
        /*008a*/ 	.short	(.L_151 - .L_150)
.L_150:
        /*008c*/ 	.word	0x00000000
        /*0090*/ 	.short	0x0002
        /*0092*/ 	.short	0x0010
        /*0094*/ 	.byte	0x00, 0xf5, 0x21, 0x00


	//----- nvinfo : EIATTR_KPARAM_INFO
	.align		4
.L_151:
        /*0098*/ 	.byte	0x04, 0x17
        /*009a*/ 	.short	(.L_153 - .L_152)
.L_152:
        /*009c*/ 	.word	0x00000000
        /*00a0*/ 	.short	0x0001
        /*00a2*/ 	.short	0x0008
        /*00a4*/ 	.byte	0x00, 0xf5, 0x21, 0x00


	//----- nvinfo : EIATTR_KPARAM_INFO
	.align		4
.L_153:
        /*00a8*/ 	.byte	0x04, 0x17
        /*00aa*/ 	.short	(.L_155 - .L_154)
.L_154:
        /*00ac*/ 	.word	0x00000000
        /*00b0*/ 	.short	0x0000
        /*00b2*/ 	.short	0x0000
        /*00b4*/ 	.byte	0x00, 0xf5, 0x21, 0x00


	//----- nvinfo : EIATTR_SPARSE_MMA_MASK
	.align		4
.L_155:
        /*00b8*/ 	.byte	0x03, 0x50
        /*00ba*/ 	.short	0x0000


	//----- nvinfo : EIATTR_MAXREG_COUNT
	.align		4
        /*00bc*/ 	.byte	0x03, 0x1b
        /*00be*/ 	.short	0x00ff


	//----- nvinfo : EIATTR_NUM_BARRIERS
	.align		4
        /*00c0*/ 	.byte	0x02, 0x4c
        /*00c2*/ 	.byte	0x01
	.zero		1


	//----- nvinfo : EIATTR_MERCURY_ISA_VERSION
	.align		4
        /*00c4*/ 	.byte	0x03, 0x5f
        /*00c6*/ 	.short	0x0101


	//----- nvinfo : EIATTR_VRC_CTA_INIT_COUNT
	.align		4
        /*00c8*/ 	.byte	0x02, 0x4a
	.zero		1
	.zero		1


	//----- nvinfo : EIATTR_EXIT_INSTR_OFFSETS
	.align		4
        /*00cc*/ 	.byte	0x04, 0x1c
        /*00ce*/ 	.short	(.L_157 - .L_156)


	//   ....[0]....
.L_156:
        /*00d0*/ 	.word	0x00001cf0


	//----- nvinfo : EIATTR_CRS_STACK_SIZE
	.align		4
.L_157:
        /*00d4*/ 	.byte	0x04, 0x1e
        /*00d6*/ 	.short	(.L_159 - .L_158)
.L_158:
        /*00d8*/ 	.word	0x00000000


	//----- nvinfo : EIATTR_CBANK_PARAM_SIZE
	.align		4
.L_159:
        /*00dc*/ 	.byte	0x03, 0x19
        /*00de*/ 	.short	0x003c


	//----- nvinfo : EIATTR_PARAM_CBANK
	.align		4
        /*00e0*/ 	.byte	0x04, 0x0a
        /*00e2*/ 	.short	(.L_161 - .L_160)
	.align		4
.L_160:
        /*00e4*/ 	.word	index@(.nv.constant0._Z13MatMulOnGPU_8PfS_PiS_iiiiiii)
        /*00e8*/ 	.short	0x0380
        /*00ea*/ 	.short	0x003c


	//----- nvinfo : EIATTR_SW_WAR
	.align		4
.L_161:
        /*00ec*/ 	.byte	0x04, 0x36
        /*00ee*/ 	.short	(.L_163 - .L_162)
.L_162:
        /*00f0*/ 	.word	0x00000008
.L_163:


//--------------------- .nv.info._Z19MatMulOnGPU_GENERALPfS_PiS_iiiiiii --------------------------
	.section	.nv.info._Z19MatMulOnGPU_GENERALPfS_PiS_iiiiiii,"",@"SHT_CUDA_INFO"
	.sectionflags	@""
	.align	4


	//----- nvinfo : EIATTR_CUDA_API_VERSION
	.align		4
        /*0000*/ 	.byte	0x04, 0x37
        /*0002*/ 	.short	(.L_165 - .L_164)
.L_164:
        /*0004*/ 	.word	0x00000082


	//----- nvinfo : EIATTR_KPARAM_INFO
	.align		4
.L_165:
        /*0008*/ 	.byte	0x04, 0x17
        /*000a*/ 	.short	(.L_167 - .L_166)
.L_166:
        /*000c*/ 	.word	0x00000000
        /*0010*/ 	.short	0x000a
        /*0012*/ 	.short	0x0038
        /*0014*/ 	.byte	0x00, 0xf0, 0x11, 0x00


	//----- nvinfo : EIATTR_KPARAM_INFO
	.align		4
.L_167:
        /*0018*/ 	.byte	0x04, 0x17
        /*001a*/ 	.short	(.L_169 - .L_168)
.L_168:
        /*001c*/ 	.word	0x00000000
        /*0020*/ 	.short	0x0009
        /*0022*/ 	.short	0x0034
        /*0024*/ 	.byte	0x00, 0xf0, 0x11, 0x00


	//----- nvinfo : EIATTR_KPARAM_INFO
	.align		4
.L_169:
        /*0028*/ 	.byte	0x04, 0x17
        /*002a*/ 	.short	(.L_171 - .L_170)
.L_170:
        /*002c*/ 	.word	0x00000000
        /*0030*/ 	.short	0x0008
        /*0032*/ 	.short	0x0030
        /*0034*/ 	.byte	0x00, 0xf0, 0x11, 0x00


	//----- nvinfo : EIATTR_KPARAM_INFO
	.align		4
.L_171:
        /*0038*/ 	.byte	0x04, 0x17
        /*003a*/ 	.short	(.L_173 - .L_172)
.L_172:
        /*003c*/ 	.word	0x00000000
        /*0040*/ 	.short	0x0007
        /*0042*/ 	.short	0x002c
        /*0044*/ 	.byte	0x00, 0xf0, 0x11, 0x00


	//----- nvinfo : EIATTR_KPARAM_INFO
	.align		4
.L_173:
        /*0048*/ 	.byte	0x04, 0x17
        /*004a*/ 	.short	(.L_175 - .L_174)
.L_174:
        /*004c*/ 	.word	0x00000000
        /*0050*/ 	.short	0x0006
        /*0052*/ 	.short	0x0028
        /*0054*/ 	.byte	0x00, 0xf0, 0x11, 0x00


	//----- nvinfo : EIATTR_KPARAM_INFO
	.align		4
.L_175:
        /*0058*/ 	.byte	0x04, 0x17
        /*005a*/ 	.short	(.L_177 - .L_176)
.L_176:
        /*005c*/ 	.word	0x00000000
        /*0060*/ 	.short	0x0005
        /*0062*/ 	.short	0x0024
        /*0064*/ 	.byte	0x00, 0xf0, 0x11, 0x00


	//----- nvinfo : EIATTR_KPARAM_INFO
	.align		4
.L_177:
        /*0068*/ 	.byte	0x04, 0x17
        /*006a*/ 	.short	(.L_179 - .L_178)
.L_178:
        /*006c*/ 	.word	0x00000000
        /*0070*/ 	.short	0x0004
        /*0072*/ 	.short	0x0020
        /*0074*/ 	.byte	0x00, 0xf0, 0x11, 0x00


	//----- nvinfo : EIATTR_KPARAM_INFO
	.align		4
.L_179:
        /*0078*/ 	.byte	0x04, 0x17
        /*007a*/ 	.short	(.L_181 - .L_180)
.L_180:
        /*007c*/ 	.word	0x00000000
        /*0080*/ 	.short	0x0003
        /*0082*/ 	.short	0x0018
        /*0084*/ 	.byte	0x00, 0xf5, 0x21, 0x00


	//----- nvinfo : EIATTR_KPARAM_INFO
	.align		4
.L_181:
        /*0088*/ 	.byte	0x04, 0x17
        /*008a*/ 	.short	(.L_183 - .L_182)
.L_182:
        /*008c*/ 	.word	0x00000000
        /*0090*/ 	.short	0x0002
        /*0092*/ 	.short	0x0010
        /*0094*/ 	.byte	0x00, 0xf5, 0x21, 0x00


	//----- nvinfo : EIATTR_KPARAM_INFO
	.align		4
.L_183:
        /*0098*/ 	.byte	0x04, 0x17
        /*009a*/ 	.short	(.L_185 - .L_184)
.L_184:
        /*009c*/ 	.word	0x00000000
        /*00a0*/ 	.short	0x0001
        /*00a2*/ 	.short	0x0008
        /*00a4*/ 	.byte	0x00, 0xf5, 0x21, 0x00


	//----- nvinfo : EIATTR_KPARAM_INFO
	.align		4
.L_185:
        /*00a8*/ 	.byte	0x04, 0x17
        /*00aa*/ 	.short	(.L_187 - .L_186)
.L_186:
        /*00ac*/ 	.word	0x00000000
        /*00b0*/ 	.short	0x0000
        /*00b2*/ 	.short	0x0000
        /*00b4*/ 	.byte	0x00, 0xf5, 0x21, 0x00


	//----- nvinfo : EIATTR_SPARSE_MMA_MASK
	.align		4
.L_187:
        /*00b8*/ 	.byte	0x03, 0x50
        /*00ba*/ 	.short	0x0000


	//----- nvinfo : EIATTR_MAXREG_COUNT
	.align		4
        /*00bc*/ 	.byte	0x03, 0x1b
        /*00be*/ 	.short	0x00ff


	//----- nvinfo : EIATTR_NUM_BARRIERS
	.align		4
        /*00c0*/ 	.byte	0x02, 0x4c
        /*00c2*/ 	.byte	0x01
	.zero		1


	//----- nvinfo : EIATTR_MERCURY_ISA_VERSION
	.align		4
        /*00c4*/ 	.byte	0x03, 0x5f
        /*00c6*/ 	.short	0x0101


	//----- nvinfo : EIATTR_VRC_CTA_INIT_COUNT
	.align		4
        /*00c8*/ 	.byte	0x02, 0x4a
	.zero		1
	.zero		1


	//----- nvinfo : EIATTR_EXIT_INSTR_OFFSETS
	.align		4
        /*00cc*/ 	.byte	0x04, 0x1c
        /*00ce*/ 	.short	(.L_189 - .L_188)


	//   ....[0]....
.L_188:
        /*00d0*/ 	.word	0x00001630


	//----- nvinfo : EIATTR_CRS_STACK_SIZE
	.align		4
.L_189:
        /*00d4*/ 	.byte	0x04, 0x1e
        /*00d6*/ 	.short	(.L_191 - .L_190)
.L_190:
        /*00d8*/ 	.word	0x00000000


	//----- nvinfo : EIATTR_CBANK_PARAM_SIZE
	.align		4
.L_191:
        /*00dc*/ 	.byte	0x03, 0x19
        /*00de*/ 	.short	0x003c


	//----- nvinfo : EIATTR_PARAM_CBANK
	.align		4
        /*00e0*/ 	.byte	0x04, 0x0a
        /*00e2*/ 	.short	(.L_193 - .L_192)
	.align		4
.L_192:
        /*00e4*/ 	.word	index@(.nv.constant0._Z19MatMulOnGPU_GENERALPfS_PiS_iiiiiii)
        /*00e8*/ 	.short	0x0380
        /*00ea*/ 	.short	0x003c


	//----- nvinfo : EIATTR_SW_WAR
	.align		4
.L_193:
        /*00ec*/ 	.byte	0x04, 0x36
        /*00ee*/ 	.short	(.L_195 - .L_194)
.L_194:
        /*00f0*/ 	.word	0x00000008
.L_195:


//--------------------- .nv.callgraph             --------------------------
	.section	.nv.callgraph,"",@"SHT_CUDA_CALLGRAPH"
	.align	4
	.sectionentsize	8
	.align		4
        /*0000*/ 	.word	0x00000000
	.align		4
        /*0004*/ 	.word	0xffffffff
	.align		4
        /*0008*/ 	.word	0x00000000
	.align		4
        /*000c*/ 	.word	0xfffffffe
	.align		4
        /*0010*/ 	.word	0x00000000
	.align		4
        /*0014*/ 	.word	0xfffffffd
	.align		4
        /*0018*/ 	.word	0x00000000
	.align		4
        /*001c*/ 	.word	0xfffffffc


//--------------------- .text._Z13MatMulOnGPU_1PfS_PiS_iiiiiii --------------------------
	.section	.text._Z13MatMulOnGPU_1PfS_PiS_iiiiiii,"ax",@progbits
	.align	128
        .global         _Z13MatMulOnGPU_1PfS_PiS_iiiiiii
        .type           _Z13MatMulOnGPU_1PfS_PiS_iiiiiii,@function
        .size           _Z13MatMulOnGPU_1PfS_PiS_iiiiiii,(.L_x_73 - _Z13MatMulOnGPU_1PfS_PiS_iiiiiii)
        .other          _Z13MatMulOnGPU_1PfS_PiS_iiiiiii,@"STO_CUDA_ENTRY STV_DEFAULT"
_Z13MatMulOnGPU_1PfS_PiS_iiiiiii:
.text._Z13MatMulOnGPU_1PfS_PiS_iiiiiii:
[----:B------:R-:W-:Y:S01]  /*0000*/  LDC R1, c[0x0][0x37c] ;  /* 0x0000df00ff017b82 */ /* 0x000fe20000000800 */
[----:B------:R-:W0:Y:S01]  /*0010*/  S2R R0, SR_TID.X ;  /* 0x0000000000007919 */ /* 0x000e220000002100 */
[----:B------:R-:W-:Y:S01]  /*0020*/  BSSY.RECONVERGENT B0, `(.L_x_0) ;  /* 0x000002a000007945 */ /* 0x000fe20003800200 */
[----:B0-----:R-:W-:-:S13]  /*0030*/  ISETP.NE.AND P0, PT, R0, RZ, PT ;  /* 0x000000ff0000720c */ /* 0x001fda0003f05270 */
[----:B------:R-:W-:Y:S05]  /*0040*/  @P0 BRA `(.L_x_1) ;  /* 0x00000000009c0947 */ /* 0x000fea0003800000 */
[----:B------:R-:W0:Y:S01]  /*0050*/  S2UR UR5, SR_CgaCtaId ;  /* 0x00000000000579c3 */ /* 0x000e220000008800 */
[----:B------:R-:W-:-:S07]  /*0060*/  UMOV UR4, 0x400 ;  /* 0x0000040000047882 */ /* 0x000fce0000000000 */
[----:B------:R-:W1:Y:S08]  /*0070*/  S2UR UR6, SR_CTAID.Y ;  /* 0x00000000000679c3 */ /* 0x000e700000002600 */
[----:B------:R-:W1:Y:S08]  /*0080*/  LDC R9, c[0x0][0x3a8] ;  /* 0x0000ea00ff097b82 */ /* 0x000e700000000800 */
[----:B------:R-:W2:Y:S01]  /*0090*/  LDC R7, c[0x0][0x3a0] ;  /* 0x0000e800ff077b82 */ /* 0x000ea20000000800 */
[----:B0-----:R-:W-:Y:S01]  /*00a0*/  ULEA UR4, UR5, UR4, 0x18 ;  /* 0x0000000405047291 */ /* 0x001fe2000f8ec0ff */
[----:B------:R-:W0:Y:S06]  /*00b0*/  LDCU UR5, c[0x0][0x3a8] ;  /* 0x00007500ff0577ac */ /* 0x000e2c0008000800 */
[----:B------:R-:W3:Y:S01]  /*00c0*/  LDC R5, c[0x0][0x3b0] ;  /* 0x0000ec00ff057b82 */ /* 0x000ee20000000800 */
[----:B-1----:R-:W-:-:S02]  /*00d0*/  IMAD R2, R9, UR6, R9 ;  /* 0x0000000609027c24 */ /* 0x002fc4000f8e0209 */
[----:B------:R-:W-:-:S03]  /*00e0*/  IMAD R4, R9, UR6, RZ ;  /* 0x0000000609047c24 */ /* 0x000fc6000f8e02ff */
[----:B--2---:R-:W-:Y:S02]  /*00f0*/  ISETP.GT.U32.AND P0, PT, R2, R7, PT ;  /* 0x000000070200720c */ /* 0x004fe40003f04070 */
[----:B0-----:R-:W-:Y:S01]  /*0100*/  MOV R2, UR5 ;  /* 0x0000000500027c02 */ /* 0x001fe20008000f00 */
[----:B---3--:R-:W-:-:S05]  /*0110*/  IMAD R5, R5, UR6, RZ ;  /* 0x0000000605057c24 */ /* 0x008fca000f8e02ff */
[----:B------:R0:W-:Y:S05]  /*0120*/  STS.64 [UR4], R4 ;  /* 0x00000004ff007988 */ /* 0x0001ea0008000a04 */
[----:B------:R-:W-:Y:S05]  /*0130*/  @!P0 BRA `(.L_x_2) ;  /* 0x00000000005c8947 */ /* 0x000fea0003800000 */
[----:B------:R-:W-:Y:S02]  /*0140*/  IABS R6, R9 ;  /* 0x0000000900067213 */ /* 0x000fe40000000000 */
[----:B------:R-:W-:Y:S02]  /*0150*/  IABS R8, R7 ;  /* 0x0000000700087213 */ /* 0x000fe40000000000 */
[----:B0-----:R-:W0:Y:S01]  /*0160*/  I2F.RP R4, R6 ;  /* 0x0000000600047306 */ /* 0x001e220000209400 */
[----:B------:R-:W-:-:S07]  /*0170*/  ISETP.GE.AND P2, PT, R7, RZ, PT ;  /* 0x000000ff0700720c */ /* 0x000fce0003f46270 */
[----:B0-----:R-:W0:Y:S02]  /*0180*/  MUFU.RCP R4, R4 ;  /* 0x0000000400047308 */ /* 0x001e240000001000 */
[----:B0-----:R-:W-:-:S06]  /*0190*/  VIADD R2, R4, 0xffffffe ;  /* 0x0ffffffe04027836 */ /* 0x001fcc0000000000 */
[----:B------:R0:W1:Y:S02]  /*01a0*/  F2I.FTZ.U32.TRUNC.NTZ R3, R2 ;  /* 0x0000000200037305 */ /* 0x000064000021f000 */
[----:B0-----:R-:W-:Y:S01]  /*01b0*/  IMAD.MOV.U32 R2, RZ, RZ, RZ ;  /* 0x000000ffff027224 */ /* 0x001fe200078e00ff */
[----:B-1----:R-:W-:-:S05]  /*01c0*/  IADD3 R5, PT, PT, RZ, -R3, RZ ;  /* 0x80000003ff057210 */ /* 0x002fca0007ffe0ff */
[----:B------:R-:W-:-:S04]  /*01d0*/  IMAD R5, R5, R6, RZ ;  /* 0x0000000605057224 */ /* 0x000fc800078e02ff */
[----:B------:R-:W-:Y:S01]  /*01e0*/  IMAD.HI.U32 R3, R3, R5, R2 ;  /* 0x0000000503037227 */ /* 0x000fe200078e0002 */
[----:B------:R-:W-:-:S05]  /*01f0*/  MOV R5, R8 ;  /* 0x0000000800057202 */ /* 0x000fca0000000f00 */
[----:B------:R-:W-:-:S04]  /*0200*/  IMAD.HI.U32 R3, R3, R5, RZ ;  /* 0x0000000503037227 */ /* 0x000fc800078e00ff */
[----:B------:R-:W-:-:S04]  /*0210*/  IMAD.MOV R3, RZ, RZ, -R3 ;  /* 0x000000ffff037224 */ /* 0x000fc800078e0a03 */
[----:B------:R-:W-:-:S05]  /*0220*/  IMAD R3, R6, R3, R5 ;  /* 0x0000000306037224 */ /* 0x000fca00078e0205 */
[----:B------:R-:W-:-:S13]  /*0230*/  ISETP.GT.U32.AND P0, PT, R6, R3, PT ;  /* 0x000000030600720c */ /* 0x000fda0003f04070 */
[----:B------:R-:W-:Y:S02]  /*0240*/  @!P0 IADD3 R3, PT, PT, R3, -R6, RZ ;  /* 0x8000000603038210 */ /* 0x000fe40007ffe0ff */
[----:B------:R-:W-:Y:S02]  /*0250*/  ISETP.NE.AND P0, PT, R9, RZ, PT ;  /* 0x000000ff0900720c */ /* 0x000fe40003f05270 */
[----:B------:R-:W-:-:S13]  /*0260*/  ISETP.GT.U32.AND P1, PT, R6, R3, PT ;  /* 0x000000030600720c */ /* 0x000fda0003f24070 */
[----:B------:R-:W-:-:S05]  /*0270*/  @!P1 IADD3 R3, PT, PT, R3, -R6, RZ ;  /* 0x8000000603039210 */ /* 0x000fca0007ffe0ff */
[----:B------:R-:W-:-:S05]  /*0280*/  IMAD.MOV.U32 R2, RZ, RZ, R3 ;  /* 0x000000ffff027224 */ /* 0x000fca00078e0003 */
[----:B------:R-:W-:Y:S02]  /*0290*/  @!P2 IADD3 R2, PT, PT, -R2, RZ, RZ ;  /* 0x000000ff0202a210 */ /* 0x000fe40007ffe1ff */
[----:B------:R-:W-:-:S07]  /*02a0*/  @!P0 LOP3.LUT R2, RZ, R9, RZ, 0x33, !PT ;  /* 0x00000009ff028212 */ /* 0x000fce00078e33ff */
.L_x_2:
[----:B------:R1:W-:Y:S02]  /*02b0*/  STS [UR4+0x8], R2 ;  /* 0x00000802ff007988 */ /* 0x0003e40008000804 */
.L_x_1:
[----:B------:R-:W-:Y:S05]  /*02c0*/  BSYNC.RECONVERGENT B0 ;  /* 0x0000000000007941 */ /* 0x000fea0003800200 */
.L_x_0:
[----:B------:R-:W2:Y:S01]  /*02d0*/  LDCU UR5, c[0x0][0x3b4] ;  /* 0x00007680ff0577ac */ /* 0x000ea20008000800 */
[----:B------:R-:W3:Y:S01]  /*02e0*/  S2UR UR4, SR_CTAID.X ;  /* 0x00000000000479c3 */ /* 0x000ee20000002500 */
[----:B------:R-:W4:Y:S07]  /*02f0*/  LDCU.64 UR8, c[0x0][0x358] ;  /* 0x00006b00ff0877ac */ /* 0x000f2e0008000a00 */
[----:B------:R-:W3:Y:S01]  /*0300*/  LDC R16, c[0x0][0x3ac] ;  /* 0x0000eb00ff107b82 */ /* 0x000ee20000000800 */
[----:B--2---:R-:W-:Y:S01]  /*0310*/  UISETP.GE.AND UP0, UPT, UR5, 0x1, UPT ;  /* 0x000000010500788c */ /* 0x004fe2000bf06270 */
[----:B---3--:R-:W-:-:S06]  /*0320*/  IMAD R3, R16, UR4, R0 ;  /* 0x0000000410037c24 */ /* 0x008fcc000f8e0200 */
[----:B------:R-:W-:Y:S06]  /*0330*/  BAR.SYNC.DEFER_BLOCKING 0x0 ;  /* 0x0000000000007b1d */ /* 0x000fec0000010000 */
[----:B----4-:R-:W-:Y:S05]  /*0340*/  BRA.U !UP0, `(.L_x_3) ;  /* 0x0000000508a07547 */ /* 0x010fea000b800000 */
[----:B------:R-:W2:Y:S01]  /*0350*/  I2F.U32.RP R6, R16 ;  /* 0x0000001000067306 */ /* 0x000ea20000209000 */
[----:B------:R-:W3:Y:S01]  /*0360*/  LDCU UR4, c[0x0][0x3b0] ;  /* 0x00007600ff0477ac */ /* 0x000ee20008000800 */
[-C--:B-1----:R-:W-:Y:S01]  /*0370*/  IADD3 R2, PT, PT, R0, R16.reuse, RZ ;  /* 0x0000001000027210 */ /* 0x082fe20007ffe0ff */
[----:B------:R-:W1:Y:S01]  /*0380*/  S2UR UR5, SR_CgaCtaId ;  /* 0x00000000000579c3 */ /* 0x000e620000008800 */
[----:B------:R-:W-:Y:S02]  /*0390*/  ISETP.NE.U32.AND P2, PT, R16, RZ, PT ;  /* 0x000000ff1000720c */ /* 0x000fe40003f45070 */
[C---:B------:R-:W-:Y:S02]  /*03a0*/  IADD3 R15, PT, PT, R2.reuse, R16, RZ ;  /* 0x00000010020f7210 */ /* 0x040fe40007ffe0ff */
[----:B--2---:R-:W0:Y:S01]  /*03b0*/  MUFU.RCP R6, R6 ;  /* 0x0000000600067308 */ /* 0x004e220000001000 */
[C---:B---3--:R-:W-:Y:S02]  /*03c0*/  ISETP.GE.AND P0, PT, R2.reuse, UR4, PT ;  /* 0x0000000402007c0c */ /* 0x048fe4000bf06270 */
[----:B------:R-:W-:Y:S01]  /*03d0*/  VIMNMX R7, PT, PT, R2, UR4, !PT ;  /* 0x0000000402077c48 */ /* 0x000fe2000ffe0100 */
[----:B------:R-:W-:Y:S01]  /*03e0*/  UMOV UR4, 0x400 ;  /* 0x0000040000047882 */ /* 0x000fe20000000000 */
[----:B------:R-:W-:-:S04]  /*03f0*/  SEL R17, RZ, 0x1, P0 ;  /* 0x00000001ff117807 */ /* 0x000fc80000000000 */
[----:B------:R-:W-:Y:S01]  /*0400*/  IADD3 R7, PT, PT, R7, -R2, -R17 ;  /* 0x8000000207077210 */ /* 0x000fe20007ffe811 */
[----:B-1----:R-:W-:Y:S01]  /*0410*/  ULEA UR4, UR5, UR4, 0x18 ;  /* 0x0000000405047291 */ /* 0x002fe2000f8ec0ff */
[----:B0-----:R-:W-:-:S04]  /*0420*/  IADD3 R4, PT, PT, R6, 0xffffffe, RZ ;  /* 0x0ffffffe06047810 */ /* 0x001fc80007ffe0ff */
[----:B------:R0:W1:Y:S04]  /*0430*/  F2I.FTZ.U32.TRUNC.NTZ R5, R4 ;  /* 0x0000000400057305 */ /* 0x000068000021f000 */
[----:B------:R-:W2:Y:S01]  /*0440*/  LDS R14, [UR4+0x4] ;  /* 0x00000404ff0e7984 */ /* 0x000ea20008000800 */
[----:B------:R-:W-:Y:S01]  /*0450*/  UMOV UR4, URZ ;  /* 0x000000ff00047c82 */ /* 0x000fe20008000000 */
[----:B0-----:R-:W-:Y:S02]  /*0460*/  HFMA2 R4, -RZ, RZ, 0, 0 ;  /* 0x00000000ff047431 */ /* 0x001fe400000001ff */
[----:B-1----:R-:W-:-:S04]  /*0470*/  IMAD.MOV R9, RZ, RZ, -R5 ;  /* 0x000000ffff097224 */ /* 0x002fc800078e0a05 */
[----:B------:R-:W-:-:S04]  /*0480*/  IMAD R9, R9, R16, RZ ;  /* 0x0000001009097224 */ /* 0x000fc800078e02ff */
[----:B------:R-:W-:-:S06]  /*0490*/  IMAD.HI.U32 R4, R5, R9, R4 ;  /* 0x0000000905047227 */ /* 0x000fcc00078e0004 */
[----:B------:R-:W-:-:S04]  /*04a0*/  IMAD.HI.U32 R4, R4, R7, RZ ;  /* 0x0000000704047227 */ /* 0x000fc800078e00ff */
[----:B------:R-:W-:-:S04]  /*04b0*/  IMAD.MOV R5, RZ, RZ, -R4 ;  /* 0x000000ffff057224 */ /* 0x000fc800078e0a04 */
[----:B------:R-:W-:-:S05]  /*04c0*/  IMAD R7, R16, R5, R7 ;  /* 0x0000000510077224 */ /* 0x000fca00078e0207 */
[----:B------:R-:W-:-:S13]  /*04d0*/  ISETP.GE.U32.AND P0, PT, R7, R16, PT ;  /* 0x000000100700720c */ /* 0x000fda0003f06070 */
[-C--:B------:R-:W-:Y:S02]  /*04e0*/  @P0 IADD3 R7, PT, PT, R7, -R16.reuse, RZ ;  /* 0x8000001007070210 */ /* 0x080fe40007ffe0ff */
[----:B------:R-:W-:Y:S02]  /*04f0*/  @P0 IADD3 R4, PT, PT, R4, 0x1, RZ ;  /* 0x0000000104040810 */ /* 0x000fe40007ffe0ff */
[----:B------:R-:W-:-:S13]  /*0500*/  ISETP.GE.U32.AND P1, PT, R7, R16, PT ;  /* 0x000000100700720c */ /* 0x000fda0003f26070 */
[----:B------:R-:W-:Y:S01]  /*0510*/  @P1 VIADD R4, R4, 0x1 ;  /* 0x0000000104041836 */ /* 0x000fe20000000000 */
[-C--:B------:R-:W-:Y:S02]  /*0520*/  @!P2 LOP3.LUT R4, RZ, R16.reuse, RZ, 0x33, !PT ;  /* 0x00000010ff04a212 */ /* 0x080fe400078e33ff */
[----:B------:R-:W-:-:S03]  /*0530*/  IADD3 R16, PT, PT, R15, R16, RZ ;  /* 0x000000100f107210 */ /* 0x000fc60007ffe0ff */
[----:B--2---:R-:W-:-:S07]  /*0540*/  IMAD.IADD R17, R17, 0x1, R4 ;  /* 0x0000000111117824 */ /* 0x004fce00078e0204 */
.L_x_9:
[----:B0-----:R-:W0:Y:S01]  /*0550*/  LDC R19, c[0x0][0x3b0] ;  /* 0x0000ec00ff137b82 */ /* 0x001e220000000800 */
[----:B------:R-:W-:Y:S01]  /*0560*/  BSSY.RECONVERGENT B0, `(.L_x_4) ;  /* 0x0000042000007945 */ /* 0x000fe20003800200 */
[----:B0-----:R-:W-:-:S13]  /*0570*/  ISETP.GE.AND P0, PT, R0, R19, PT ;  /* 0x000000130000720c */ /* 0x001fda0003f06270 */
[----:B-12---:R-:W-:Y:S05]  /*0580*/  @P0 BRA `(.L_x_5) ;  /* 0x0000000000fc0947 */ /* 0x006fea0003800000 */
[----:B------:R-:W0:Y:S01]  /*0590*/  LDC R21, c[0x0][0x3b8] ;  /* 0x0000ee00ff157b82 */ /* 0x000e220000000800 */
[C---:B------:R-:W-:Y:S01]  /*05a0*/  LOP3.LUT R10, R17.reuse, 0x3, RZ, 0xc0, !PT ;  /* 0x00000003110a7812 */ /* 0x040fe200078ec0ff */
[----:B------:R-:W-:Y:S01]  /*05b0*/  BSSY.RECONVERGENT B1, `(.L_x_6) ;  /* 0x0000020000017945 */ /* 0x000fe20003800200 */
[----:B------:R-:W-:Y:S02]  /*05c0*/  ISETP.GE.U32.AND P0, PT, R17, 0x3, PT ;  /* 0x000000031100780c */ /* 0x000fe40003f06070 */
[----:B------:R-:W-:Y:S02]  /*05d0*/  ISETP.NE.AND P1, PT, R10, 0x3, PT ;  /* 0x000000030a00780c */ /* 0x000fe40003f25270 */
[----:B------:R-:W-:Y:S01]  /*05e0*/  MOV R18, R0 ;  /* 0x0000000000127202 */ /* 0x000fe20000000f00 */
[----:B0-----:R-:W-:-:S10]  /*05f0*/  IMAD R21, R21, UR4, R14 ;  /* 0x0000000415157c24 */ /* 0x001fd4000f8e020e */
[----:B------:R-:W-:Y:S05]  /*0600*/  @!P1 BRA `(.L_x_7) ;  /* 0x0000000000689947 */ /* 0x000fea0003800000 */
[----:B------:R-:W0:Y:S01]  /*0610*/  LDC.64 R4, c[0x0][0x380] ;  /* 0x0000e000ff047b82 */ /* 0x000e220000000a00 */
[----:B------:R-:W-:-:S05]  /*0620*/  IADD3 R7, PT, PT, R21, R0, RZ ;  /* 0x0000000015077210 */ /* 0x000fca0007ffe0ff */
[----:B0-----:R-:W-:-:S05]  /*0630*/  IMAD.WIDE R4, R7, 0x4, R4 ;  /* 0x0000000407047825 */ /* 0x001fca00078e0204 */
[----:B------:R-:W2:Y:S01]  /*0640*/  LDG.E R6, desc[UR8][R4.64] ;  /* 0x0000000804067981 */ /* 0x000ea2000c1e1900 */
[----:B------:R-:W0:Y:S01]  /*0650*/  S2UR UR6, SR_CgaCtaId ;  /* 0x00000000000679c3 */ /* 0x000e220000008800 */
[----:B------:R-:W-:Y:S01]  /*0660*/  UMOV UR5, 0x400 ;  /* 0x0000040000057882 */ /* 0x000fe20000000000 */
[----:B------:R-:W-:Y:S01]  /*0670*/  IMAD R7, R19, UR4, R0 ;  /* 0x0000000413077c24 */ /* 0x000fe2000f8e0200 */
[----:B------:R-:W-:Y:S01]  /*0680*/  UIADD3 UR5, UPT, UPT, UR5, 0x10, URZ ;  /* 0x0000001005057890 */ /* 0x000fe2000fffe0ff */
[----:B------:R-:W-:Y:S01]  /*0690*/  ISETP.NE.AND P1, PT, R10, RZ, PT ;  /* 0x000000ff0a00720c */ /* 0x000fe20003f25270 */
[----:B------:R-:W-:Y:S02]  /*06a0*/  IMAD.MOV.U32 R18, RZ, RZ, R2 ;  /* 0x000000ffff127224 */ /* 0x000fe400078e0002 */
[----:B0-----:R-:W-:-:S06]  /*06b0*/  ULEA UR5, UR6, UR5, 0x18 ;  /* 0x0000000506057291 */ /* 0x001fcc000f8ec0ff */
[----:B------:R-:W-:-:S05]  /*06c0*/  LEA R9, R7, UR5, 0x2 ;  /* 0x0000000507097c11 */ /* 0x000fca000f8e10ff */
[----:B--2---:R0:W-:Y:S01]  /*06d0*/  STS [R9], R6 ;  /* 0x0000000609007388 */ /* 0x0041e20000000800 */
[----:B------:R-:W-:Y:S05]  /*06e0*/  @!P1 BRA `(.L_x_7) ;  /* 0x0000000000309947 */ /* 0x000fea0003800000 */
[----:B------:R-:W0:Y:S01]  /*06f0*/  LDC R8, c[0x0][0x3ac] ;  /* 0x0000eb00ff087b82 */ /* 0x000e220000000800 */
[----:B------:R-:W-:Y:S01]  /*0700*/  ISETP.NE.AND P1, PT, R10, 0x1, PT ;  /* 0x000000010a00780c */ /* 0x000fe20003f25270 */
[----:B0-----:R-:W-:-:S12]  /*0710*/  IMAD.WIDE R6, R8, 0x4, R4 ;  /* 0x0000000408067825 */ /* 0x001fd800078e0204 */
[C---:B------:R-:W-:Y:S02]  /*0720*/  @P1 IMAD.WIDE R4, R8.reuse, 0x4, R6 ;  /* 0x0000000408041825 */ /* 0x040fe400078e0206 */
[----:B------:R-:W2:Y:S04]  /*0730*/  LDG.E R6, desc[UR8][R6.64] ;  /* 0x0000000806067981 */ /* 0x000ea8000c1e1900 */
[----:B------:R-:W3:Y:S01]  /*0740*/  @P1 LDG.E R4, desc[UR8][R4.64] ;  /* 0x0000000804041981 */ /* 0x000ee2000c1e1900 */
[C---:B------:R-:W-:Y:S01]  /*0750*/  LEA R11, R8.reuse, R9, 0x2 ;  /* 0x00000009080b7211 */ /* 0x040fe200078e10ff */
[----:B------:R-:W-:Y:S01]  /*0760*/  IMAD.MOV.U32 R18, RZ, RZ, R15 ;  /* 0x000000ffff127224 */ /* 0x000fe200078e000f */
[----:B------:R-:W-:Y:S02]  /*0770*/  @P1 MOV R18, R16 ;  /* 0x0000001000121202 */ /* 0x000fe40000000f00 */
[----:B------:R-:W-:Y:S01]  /*0780*/  @P1 LEA R9, R8, R11, 0x2 ;  /* 0x0000000b08091211 */ /* 0x000fe200078e10ff */
[----:B--2---:R1:W-:Y:S04]  /*0790*/  STS [R11], R6 ;  /* 0x000000060b007388 */ /* 0x0043e80000000800 */
[----:B---3--:R1:W-:Y:S02]  /*07a0*/  @P1 STS [R9], R4 ;  /* 0x0000000409001388 */ /* 0x0083e40000000800 */
.L_x_7:
[----:B------:R-:W-:Y:S05]  /*07b0*/  BSYNC.RECONVERGENT B1 ;  /* 0x0000000000017941 */ /* 0x000fea0003800200 */
.L_x_6:
[----:B------:R-:W-:Y:S05]  /*07c0*/  @!P0 BRA `(.L_x_5) ;  /* 0x00000000006c8947 */ /* 0x000fea0003800000 */
[----:B------:R-:W2:Y:S01]  /*07d0*/  S2R R7, SR_CgaCtaId ;  /* 0x0000000000077919 */ /* 0x000ea20000008800 */
[----:B------:R-:W3:Y:S01]  /*07e0*/  LDC R23, c[0x0][0x3ac] ;  /* 0x0000eb00ff177b82 */ /* 0x000ee20000000800 */
[----:B01----:R-:W-:-:S04]  /*07f0*/  MOV R6, 0x400 ;  /* 0x0000040000067802 */ /* 0x003fc80000000f00 */
[----:B------:R-:W-:-:S03]  /*0800*/  IADD3 R6, PT, PT, R6, 0x10, RZ ;  /* 0x0000001006067810 */ /* 0x000fc60007ffe0ff */
[----:B------:R-:W0:Y:S01]  /*0810*/  LDC.64 R4, c[0x0][0x380] ;  /* 0x0000e000ff047b82 */ /* 0x000e220000000a00 */
[----:B--2---:R-:W-:-:S07]  /*0820*/  LEA R20, R7, R6, 0x18 ;  /* 0x0000000607147211 */ /* 0x004fce00078ec0ff */
.L_x_8:
[----:B------:R-:W-:-:S04]  /*0830*/  IMAD.IADD R7, R21, 0x1, R18 ;  /* 0x0000000115077824 */ /* 0x000fc800078e0212 */
[----:B0-2---:R-:W-:-:S04]  /*0840*/  IMAD.WIDE R6, R7, 0x4, R4 ;  /* 0x0000000407067825 */ /* 0x005fc800078e0204 */
[C---:B---3--:R-:W-:Y:S02]  /*0850*/  IMAD.WIDE R8, R23.reuse, 0x4, R6 ;  /* 0x0000000417087825 */ /* 0x048fe400078e0206 */
[----:B------:R-:W2:Y:S02]  /*0860*/  LDG.E R6, desc[UR8][R6.64] ;  /* 0x0000000806067981 */ /* 0x000ea4000c1e1900 */
[C---:B------:R-:W-:Y:S02]  /*0870*/  IMAD.WIDE R10, R23.reuse, 0x4, R8 ;  /* 0x00000004170a7825 */ /* 0x040fe400078e0208 */
[----:B------:R-:W3:Y:S02]  /*0880*/  LDG.E R8, desc[UR8][R8.64] ;  /* 0x0000000808087981 */ /* 0x000ee4000c1e1900 */
[----:B------:R-:W-:Y:S02]  /*0890*/  IMAD.WIDE R12, R23, 0x4, R10 ;  /* 0x00000004170c7825 */ /* 0x000fe400078e020a */
[----:B------:R-:W4:Y:S04]  /*08a0*/  LDG.E R10, desc[UR8][R10.64] ;  /* 0x000000080a0a7981 */ /* 0x000f28000c1e1900 */
[----:B------:R-:W5:Y:S01]  /*08b0*/  LDG.E R12, desc[UR8][R12.64] ;  /* 0x000000080c0c7981 */ /* 0x000f62000c1e1900 */
[----:B------:R-:W-:-:S05]  /*08c0*/  IMAD R25, R19, UR4, R18 ;  /* 0x0000000413197c24 */ /* 0x000fca000f8e0212 */
[----:B------:R-:W-:-:S04]  /*08d0*/  LEA R25, R25, R20, 0x2 ;  /* 0x0000001419197211 */ /* 0x000fc800078e10ff */
[----:B------:R-:W-:-:S05]  /*08e0*/  LEA R22, R23, R25, 0x2 ;  /* 0x0000001917167211 */ /* 0x000fca00078e10ff */
[----:B------:R-:W-:-:S05]  /*08f0*/  IMAD R24, R23, 0x4, R22 ;  /* 0x0000000417187824 */ /* 0x000fca00078e0216 */
[C---:B------:R-:W-:Y:S02]  /*0900*/  LEA R27, R23.reuse, R24, 0x2 ;  /* 0x00000018171b7211 */ /* 0x040fe400078e10ff */
[----:B------:R-:W-:-:S04]  /*0910*/  LEA R18, R23, R18, 0x2 ;  /* 0x0000001217127211 */ /* 0x000fc800078e10ff */
[----:B------:R-:W-:Y:S01]  /*0920*/  ISETP.GE.AND P0, PT, R18, R19, PT ;  /* 0x000000131200720c */ /* 0x000fe20003f06270 */
[----:B--2---:R2:W-:Y:S04]  /*0930*/  STS [R25], R6 ;  /* 0x0000000619007388 */ /* 0x0045e80000000800 */
[----:B---3--:R2:W-:Y:S04]  /*0940*/  STS [R22], R8 ;  /* 0x0000000816007388 */ /* 0x0085e80000000800 */
[----:B----4-:R2:W-:Y:S04]  /*0950*/  STS [R24], R10 ;  /* 0x0000000a18007388 */ /* 0x0105e80000000800 */
[----:B-----5:R2:W-:Y:S01]  /*0960*/  STS [R27], R12 ;  /* 0x0000000c1b007388 */ /* 0x0205e20000000800 */
[----:B------:R-:W-:Y:S05]  /*0970*/  @!P0 BRA `(.L_x_8) ;  /* 0xfffffffc00ac8947 */ /* 0x000fea000383ffff */
.L_x_5:
[----:B------:R-:W-:Y:S05]  /*0980*/  BSYNC.RECONVERGENT B0 ;  /* 0x0000000000007941 */ /* 0x000fea0003800200 */
.L_x_4:
[----:B------:R-:W3:Y:S01]  /*0990*/  LDCU UR5, c[0x0][0x3b4] ;  /* 0x00007680ff0577ac */ /* 0x000ee20008000800 */
[----:B------:R-:W-:-:S04]  /*09a0*/  UIADD3 UR4, UPT, UPT, UR4, 0x1, URZ ;  /* 0x0000000104047890 */ /* 0x000fc8000fffe0ff */
[----:B---3--:R-:W-:-:S09]  /*09b0*/  UISETP.NE.AND UP0, UPT, UR4, UR5, UPT ;  /* 0x000000050400728c */ /* 0x008fd2000bf05270 */
[----:B------:R-:W-:Y:S05]  /*09c0*/  BRA.U UP0, `(.L_x_9) ;  /* 0xfffffff900e07547 */ /* 0x000fea000b83ffff */
.L_x_3:
[----:B------:R-:W3:Y:S08]  /*09d0*/  S2UR UR5, SR_CgaCtaId ;  /* 0x00000000000579c3 */ /* 0x000ef00000008800 */
[----:B------:R-:W-:Y:S01]  /*09e0*/  BAR.SYNC.DEFER_BLOCKING 0x0 ;  /* 0x0000000000007b1d */ /* 0x000fe20000010000 */
[----:B--2---:R-:W-:-:S05]  /*09f0*/  IMAD.MOV.U32 R12, RZ, RZ, RZ ;  /* 0x000000ffff0c7224 */ /* 0x004fca00078e00ff */
[----:B------:R-:W-:Y:S02]  /*0a00*/  UMOV UR4, 0x400 ;  /* 0x0000040000047882 */ /* 0x000fe40000000000 */
[----:B---3--:R-:W-:-:S09]  /*0a10*/  ULEA UR6, UR5, UR4, 0x18 ;  /* 0x0000000405067291 */ /* 0x008fd2000f8ec0ff */
[----:B01----:R-:W0:Y:S02]  /*0a20*/  LDS.128 R8, [UR6] ;  /* 0x00000006ff087984 */ /* 0x003e240008000c00 */
[----:B0-----:R-:W-:-:S13]  /*0a30*/  ISETP.GE.AND P0, PT, R10, 0x1, PT ;  /* 0x000000010a00780c */ /* 0x001fda0003f06270 */
[----:B------:R-:W-:Y:S05]  /*0a40*/  @!P0 BRA `(.L_x_10) ;  /* 0x0000000c00188947 */ /* 0x000fea0003800000 */
[C---:B------:R-:W-:Y:S01]  /*0a50*/  ISETP.GE.U32.AND P0, PT, R10.reuse, 0x8, PT ;  /* 0x000000080a00780c */ /* 0x040fe20003f06070 */
[----:B------:R-:W-:Y:S01]  /*0a60*/  HFMA2 R12, -RZ, RZ, 0, 0 ;  /* 0x00000000ff0c7431 */ /* 0x000fe200000001ff */
[----:B------:R-:W-:Y:S02]  /*0a70*/  LOP3.LUT R2, R10, 0x7, RZ, 0xc0, !PT ;  /* 0x000000070a027812 */ /* 0x000fe400078ec0ff */
[----:B------:R-:W-:Y:S02]  /*0a80*/  MOV R5, RZ ;  /* 0x000000ff00057202 */ /* 0x000fe40000000f00 */
[----:B------:R-:W-:-:S07]  /*0a90*/  ISETP.NE.AND P1, PT, R2, RZ, PT ;  /* 0x000000ff0200720c */ /* 0x000fce0003f25270 */
[----:B------:R-:W-:Y:S06]  /*0aa0*/  @!P0 BRA `(.L_x_11) ;  /* 0x0000000400888947 */ /* 0x000fec0003800000 */
[----:B------:R-:W0:Y:S01]  /*0ab0*/  LDC R4, c[0x0][0x3a4] ;  /* 0x0000e900ff047b82 */ /* 0x000e220000000800 */
[C---:B------:R-:W-:Y:S01]  /*0ac0*/  IADD3 R11, PT, PT, R8.reuse, 0x3, RZ ;  /* 0x00000003080b7810 */ /* 0x040fe20007ffe0ff */
[C---:B------:R-:W-:Y:S01]  /*0ad0*/  VIADD R0, R8.reuse, 0x2 ;  /* 0x0000000208007836 */ /* 0x040fe20000000000 */
[C---:B------:R-:W-:Y:S01]  /*0ae0*/  IADD3 R13, PT, PT, R8.reuse, 0x4, RZ ;  /* 0x00000004080d7810 */ /* 0x040fe20007ffe0ff */
[C---:B------:R-:W-:Y:S01]  /*0af0*/  VIADD R23, R8.reuse, 0x5 ;  /* 0x0000000508177836 */ /* 0x040fe20000000000 */
[C---:B------:R-:W-:Y:S01]  /*0b00*/  IADD3 R25, PT, PT, R8.reuse, 0x6, RZ ;  /* 0x0000000608197810 */ /* 0x040fe20007ffe0ff */
[----:B------:R-:W-:Y:S01]  /*0b10*/  UIADD3 UR6, UPT, UPT, UR4, 0x10, URZ ;  /* 0x0000001004067890 */ /* 0x000fe2000fffe0ff */
[----:B------:R-:W-:Y:S01]  /*0b20*/  IADD3 R27, PT, PT, R8, 0x7, RZ ;  /* 0x00000007081b7810 */ /* 0x000fe20007ffe0ff */
[----:B------:R-:W1:Y:S01]  /*0b30*/  LDC.64 R14, c[0x0][0x388] ;  /* 0x0000e200ff0e7b82 */ /* 0x000e620000000a00 */
[----:B------:R-:W-:Y:S01]  /*0b40*/  LOP3.LUT R5, R10, 0x7ffffff8, RZ, 0xc0, !PT ;  /* 0x7ffffff80a057812 */ /* 0x000fe200078ec0ff */
[----:B------:R-:W-:Y:S01]  /*0b50*/  IMAD.MOV.U32 R12, RZ, RZ, RZ ;  /* 0x000000ffff0c7224 */ /* 0x000fe200078e00ff */
[----:B------:R-:W-:-:S02]  /*0b60*/  ULEA UR6, UR5, UR6, 0x18 ;  /* 0x0000000605067291 */ /* 0x000fc4000f8ec0ff */
[----:B------:R-:W-:-:S03]  /*0b70*/  IADD3 R6, PT, PT, -R5, RZ, RZ ;  /* 0x000000ff05067210 */ /* 0x000fc60007ffe1ff */
[----:B------:R-:W2:Y:S01]  /*0b80*/  LDC.64 R16, c[0x0][0x390] ;  /* 0x0000e400ff107b82 */ /* 0x000ea20000000a00 */
[----:B0-----:R-:W-:Y:S02]  /*0b90*/  IMAD R18, R4, R8, R4 ;  /* 0x0000000804127224 */ /* 0x001fe400078e0204 */
[-CC-:B------:R-:W-:Y:S02]  /*0ba0*/  IMAD R0, R0, R4.reuse, R3.reuse ;  /* 0x0000000400007224 */ /* 0x180fe400078e0203 */
[--C-:B------:R-:W-:Y:S01]  /*0bb0*/  IMAD R11, R11, R4, R3.reuse ;  /* 0x000000040b0b7224 */ /* 0x100fe200078e0203 */
[----:B------:R-:W-:Y:S01]  /*0bc0*/  IADD3 R7, PT, PT, R3, R18, RZ ;  /* 0x0000001203077210 */ /* 0x000fe20007ffe0ff */
[-CC-:B------:R-:W-:Y:S02]  /*0bd0*/  IMAD R13, R13, R4.reuse, R3.reuse ;  /* 0x000000040d0d7224 */ /* 0x180fe400078e0203 */
[-CC-:B------:R-:W-:Y:S02]  /*0be0*/  IMAD R23, R23, R4.reuse, R3.reuse ;  /* 0x0000000417177224 */ /* 0x180fe400078e0203 */
[----:B------:R-:W-:-:S02]  /*0bf0*/  IMAD R25, R25, R4, R3 ;  /* 0x0000000419197224 */ /* 0x000fc400078e0203 */
[--C-:B------:R-:W-:Y:S02]  /*0c00*/  IMAD R27, R27, R4, R3.reuse ;  /* 0x000000041b1b7224 */ /* 0x100fe400078e0203 */
[----:B-1----:R-:W-:-:S07]  /*0c10*/  IMAD R29, R4, R8, R3 ;  /* 0x00000008041d7224 */ /* 0x002fce00078e0203 */
.L_x_12:
[----:B--2---:R-:W-:-:S04]  /*0c20*/  IMAD.WIDE.U32 R20, R29, 0x4, R16 ;  /* 0x000000041d147825 */ /* 0x004fc800078e0010 */
[----:B------:R-:W-:Y:S01]  /*0c30*/  IMAD.WIDE.U32 R18, R29, 0x4, R14 ;  /* 0x000000041d127825 */ /* 0x000fe200078e000e */
[----:B------:R0:W2:Y:S04]  /*0c40*/  LDG.E R26, desc[UR8][R20.64] ;  /* 0x00000008141a7981 */ /* 0x0000a8000c1e1900 */
[----:B------:R1:W3:Y:S01]  /*0c50*/  LDG.E R22, desc[UR8][R18.64] ;  /* 0x0000000812167981 */ /* 0x0002e2000c1e1900 */
[----:B0-----:R-:W-:-:S04]  /*0c60*/  IMAD.WIDE.U32 R20, R7, 0x4, R16 ;  /* 0x0000000407147825 */ /* 0x001fc800078e0010 */
[----:B-1----:R-:W-:Y:S01]  /*0c70*/  IMAD.WIDE.U32 R18, R7, 0x4, R14 ;  /* 0x0000000407127825 */ /* 0x002fe200078e000e */
[----:B------:R0:W4:Y:S04]  /*0c80*/  LDG.E R28, desc[UR8][R20.64] ;  /* 0x00000008141c7981 */ /* 0x000128000c1e1900 */
[----:B------:R1:W5:Y:S01]  /*0c90*/  LDG.E R24, desc[UR8][R18.64] ;  /* 0x0000000812187981 */ /* 0x000362000c1e1900 */
[----:B0-----:R-:W-:-:S04]  /*0ca0*/  IMAD.WIDE.U32 R20, R0, 0x4, R16 ;  /* 0x0000000400147825 */ /* 0x001fc800078e0010 */
[----:B-1----:R-:W-:-:S04]  /*0cb0*/  IMAD.WIDE.U32 R18, R0, 0x4, R14 ;  /* 0x0000000400127825 */ /* 0x002fc800078e000e */
[----:B--2---:R-:W-:-:S05]  /*0cc0*/  IMAD.IADD R26, R26, 0x1, -R9 ;  /* 0x000000011a1a7824 */ /* 0x004fca00078e0a09 */
[----:B------:R-:W-:-:S06]  /*0cd0*/  LEA R26, R26, UR6, 0x2 ;  /* 0x000000061a1a7c11 */ /* 0x000fcc000f8e10ff */
[----:B------:R-:W3:Y:S01]  /*0ce0*/  LDS R26, [R26] ;  /* 0x000000001a1a7984 */ /* 0x000ee20000000800 */
[----:B----4-:R-:W-:-:S04]  /*0cf0*/  IADD3 R28, PT, PT, R28, -R9, RZ ;  /* 0x800000091c1c7210 */ /* 0x010fc80007ffe0ff */
[----:B------:R-:W-:-:S06]  /*0d00*/  LEA R28, R28, UR6, 0x2 ;  /* 0x000000061c1c7c11 */ /* 0x000fcc000f8e10ff */
[----:B------:R-:W5:Y:S01]  /*0d10*/  LDS R28, [R28] ;  /* 0x000000001c1c7984 */ /* 0x000f620000000800 */
[----:B---3--:R-:W-:-:S03]  /*0d20*/  FFMA R22, R22, R26, R12 ;  /* 0x0000001a16167223 */ /* 0x008fc6000000000c */
[----:B------:R0:W2:Y:S04]  /*0d30*/  LDG.E R26, desc[UR8][R20.64] ;  /* 0x00000008141a7981 */ /* 0x0000a8000c1e1900 */
[----:B------:R1:W3:Y:S01]  /*0d40*/  LDG.E R12, desc[UR8][R18.64] ;  /* 0x00000008120c7981 */ /* 0x0002e2000c1e1900 */
[----:B0-----:R-:W-:-:S06]  /*0d50*/  IMAD.WIDE.U32 R20, R11, 0x4, R16 ;  /* 0x000000040b147825 */ /* 0x001fcc00078e0010 */
[----:B------:R-:W4:Y:S01]  /*0d60*/  LDG.E R20, desc[UR8][R20.64] ;  /* 0x0000000814147981 */ /* 0x000f22000c1e1900 */
[----:B-1----:R-:W-:-:S04]  /*0d70*/  IMAD.WIDE.U32 R18, R11, 0x4, R14 ;  /* 0x000000040b127825 */ /* 0x002fc800078e000e */
[----:B-----5:R-:W-:Y:S02]  /*0d80*/  FFMA R24, R24, R28, R22 ;  /* 0x0000001c18187223 */ /* 0x020fe40000000016 */
[----:B------:R0:W5:Y:S02]  /*0d90*/  LDG.E R22, desc[UR8][R18.64] ;  /* 0x0000000812167981 */ /* 0x000164000c1e1900 */
[----:B0-----:R-:W-:Y:S01]  /*0da0*/  IMAD.WIDE.U32 R18, R13, 0x4, R14 ;  /* 0x000000040d127825 */ /* 0x001fe200078e000e */
[----:B--2---:R-:W-:-:S04]  /*0db0*/  IADD3 R26, PT, PT, R26, -R9, RZ ;  /* 0x800000091a1a7210 */ /* 0x004fc80007ffe0ff */
[----:B------:R-:W-:-:S06]  /*0dc0*/  LEA R26, R26, UR6, 0x2 ;  /* 0x000000061a1a7c11 */ /* 0x000fcc000f8e10ff */
[----:B------:R-:W3:Y:S01]  /*0dd0*/  LDS R26, [R26] ;  /* 0x000000001a1a7984 */ /* 0x000ee20000000800 */
[----:B----4-:R-:W-:-:S05]  /*0de0*/  IMAD.IADD R28, R20, 0x1, -R9 ;  /* 0x00000001141c7824 */ /* 0x010fca00078e0a09 */
[----:B------:R-:W-:-:S06]  /*0df0*/  LEA R28, R28, UR6, 0x2 ;  /* 0x000000061c1c7c11 */ /* 0x000fcc000f8e10ff */
[----:B------:R-:W5:Y:S01]  /*0e00*/  LDS R28, [R28] ;  /* 0x000000001c1c7984 */ /* 0x000f620000000800 */
[----:B------:R-:W-:-:S04]  /*0e10*/  IMAD.WIDE.U32 R20, R23, 0x4, R14 ;  /* 0x0000000417147825 */ /* 0x000fc800078e000e */
[----:B---3--:R-:W-:Y:S02]  /*0e20*/  FFMA R24, R12, R26, R24 ;  /* 0x0000001a0c187223 */ /* 0x008fe40000000018 */
[----:B------:R0:W2:Y:S02]  /*0e30*/  LDG.E R12, desc[UR8][R18.64] ;  /* 0x00000008120c7981 */ /* 0x0000a4000c1e1900 */
[----:B0-----:R-:W-:-:S04]  /*0e40*/  IMAD.WIDE.U32 R18, R13, 0x4, R16 ;  /* 0x000000040d127825 */ /* 0x001fc800078e0010 */
[----:B-----5:R-:W-:Y:S02]  /*0e50*/  FFMA R22, R22, R28, R24 ;  /* 0x0000001c16167223 */ /* 0x020fe40000000018 */
[----:B------:R-:W3:Y:S04]  /*0e60*/  LDG.E R18, desc[UR8][R18.64] ;  /* 0x0000000812127981 */ /* 0x000ee8000c1e1900 */
[----:B------:R0:W4:Y:S02]  /*0e70*/  LDG.E R24, desc[UR8][R20.64] ;  /* 0x0000000814187981 */ /* 0x000124000c1e1900 */
[----:B0-----:R-:W-:-:S06]  /*0e80*/  IMAD.WIDE.U32 R20, R23, 0x4, R16 ;  /* 0x0000000417147825 */ /* 0x001fcc00078e0010 */
[----:B------:R-:W5:Y:S01]  /*0e90*/  LDG.E R20, desc[UR8][R20.64] ;  /* 0x0000000814147981 */ /* 0x000f62000c1e1900 */
[----:B---3--:R-:W-:-:S04]  /*0ea0*/  IADD3 R26, PT, PT, R18, -R9, RZ ;  /* 0x80000009121a7210 */ /* 0x008fc80007ffe0ff */
[----:B------:R-:W-:-:S06]  /*0eb0*/  LEA R26, R26, UR6, 0x2 ;  /* 0x000000061a1a7c11 */ /* 0x000fcc000f8e10ff */
[----:B------:R-:W2:Y:S01]  /*0ec0*/  LDS R26, [R26] ;  /* 0x000000001a1a7984 */ /* 0x000ea20000000800 */
[----:B-----5:R-:W-:-:S04]  /*0ed0*/  IADD3 R28, PT, PT, R20, -R9, RZ ;  /* 0x80000009141c7210 */ /* 0x020fc80007ffe0ff */
[----:B------:R-:W-:-:S06]  /*0ee0*/  LEA R28, R28, UR6, 0x2 ;  /* 0x000000061c1c7c11 */ /* 0x000fcc000f8e10ff */
[----:B------:R-:W4:Y:S01]  /*0ef0*/  LDS R28, [R28] ;  /* 0x000000001c1c7984 */ /* 0x000f220000000800 */
[----:B------:R-:W-:-:S04]  /*0f00*/  IMAD.WIDE.U32 R18, R25, 0x4, R14 ;  /* 0x0000000419127825 */ /* 0x000fc800078e000e */
[----:B--2---:R-:W-:Y:S02]  /*0f10*/  FFMA R22, R12, R26, R22 ;  /* 0x0000001a0c167223 */ /* 0x004fe40000000016 */
[----:B------:R0:W2:Y:S02]  /*0f20*/  LDG.E R12, desc[UR8][R18.64] ;  /* 0x00000008120c7981 */ /* 0x0000a4000c1e1900 */
[----:B0-----:R-:W-:-:S04]  /*0f30*/  IMAD.WIDE.U32 R18, R25, 0x4, R16 ;  /* 0x0000000419127825 */ /* 0x001fc800078e0010 */
[----:B----4-:R-:W-:Y:S02]  /*0f40*/  FFMA R24, R24, R28, R22 ;  /* 0x0000001c18187223 */ /* 0x010fe40000000016 */
[----:B------:R0:W3:Y:S02]  /*0f50*/  LDG.E R22, desc[UR8][R18.64] ;  /* 0x0000000812167981 */ /* 0x0000e4000c1e1900 */
[----:B0-----:R-:W-:-:S05]  /*0f60*/  IMAD.WIDE.U32 R18, R27, 0x4, R16 ;  /* 0x000000041b127825 */ /* 0x001fca00078e0010 */
[----:B------:R-:W4:Y:S01]  /*0f70*/  LDG.E R26, desc[UR8][R18.64] ;  /* 0x00000008121a7981 */ /* 0x000f22000c1e1900 */
[----:B------:R-:W-:-:S06]  /*0f80*/  IMAD.WIDE.U32 R20, R27, 0x4, R14 ;  /* 0x000000041b147825 */ /* 0x000fcc00078e000e */
[----:B------:R-:W5:Y:S01]  /*0f90*/  LDG.E R20, desc[UR8][R20.64] ;  /* 0x0000000814147981 */ /* 0x000f62000c1e1900 */
[----:B------:R-:W-:-:S04]  /*0fa0*/  IADD3 R6, PT, PT, R6, 0x8, RZ ;  /* 0x0000000806067810 */ /* 0x000fc80007ffe0ff */
[----:B------:R-:W-:Y:S01]  /*0fb0*/  ISETP.NE.AND P0, PT, R6, RZ, PT ;  /* 0x000000ff0600720c */ /* 0x000fe20003f05270 */
[C---:B------:R-:W-:Y:S01]  /*0fc0*/  IMAD R7, R4.reuse, 0x8, R7 ;  /* 0x0000000804077824 */ /* 0x040fe200078e0207 */
[C---:B------:R-:W-:Y:S01]  /*0fd0*/  LEA R0, R4.reuse, R0, 0x3 ;  /* 0x0000000004007211 */ /* 0x040fe200078e18ff */
[C---:B------:R-:W-:Y:S01]  /*0fe0*/  IMAD R13, R4.reuse, 0x8, R13 ;  /* 0x00000008040d7824 */ /* 0x040fe200078e020d */
[C---:B------:R-:W-:Y:S01]  /*0ff0*/  LEA R11, R4.reuse, R11, 0x3 ;  /* 0x0000000b040b7211 */ /* 0x040fe200078e18ff */
[C---:B------:R-:W-:Y:S01]  /*1000*/  IMAD R27, R4.reuse, 0x8, R27 ;  /* 0x00000008041b7824 */ /* 0x040fe200078e021b */
[C---:B------:R-:W-:Y:S02]  /*1010*/  LEA R23, R4.reuse, R23, 0x3 ;  /* 0x0000001704177211 */ /* 0x040fe400078e18ff */
[C---:B------:R-:W-:Y:S02]  /*1020*/  LEA R25, R4.reuse, R25, 0x3 ;  /* 0x0000001904197211 */ /* 0x040fe400078e18ff */
[----:B------:R-:W-:Y:S01]  /*1030*/  LEA R29, R4, R29, 0x3 ;  /* 0x0000001d041d7211 */ /* 0x000fe200078e18ff */
[----:B---3--:R-:W-:-:S05]  /*1040*/  IMAD.IADD R22, R22, 0x1, -R9 ;  /* 0x0000000116167824 */ /* 0x008fca00078e0a09 */
[----:B------:R-:W-:-:S06]  /*1050*/  LEA R22, R22, UR6, 0x2 ;  /* 0x0000000616167c11 */ /* 0x000fcc000f8e10ff */
[----:B------:R-:W2:Y:S01]  /*1060*/  LDS R22, [R22] ;  /* 0x0000000016167984 */ /* 0x000ea20000000800 */
[----:B----4-:R-:W-:-:S04]  /*1070*/  IADD3 R26, PT, PT, R26, -R9, RZ ;  /* 0x800000091a1a7210 */ /* 0x010fc80007ffe0ff */
[----:B------:R-:W-:-:S06]  /*1080*/  LEA R26, R26, UR6, 0x2 ;  /* 0x000000061a1a7c11 */ /* 0x000fcc000f8e10ff */
[----:B------:R-:W5:Y:S01]  /*1090*/  LDS R26, [R26] ;  /* 0x000000001a1a7984 */ /* 0x000f620000000800 */
[----:B--2---:R-:W-:-:S04]  /*10a0*/  FFMA R12, R12, R22, R24 ;  /* 0x000000160c0c7223 */ /* 0x004fc80000000018 */
[----:B-----5:R-:W-:Y:S01]  /*10b0*/  FFMA R12, R20, R26, R12 ;  /* 0x0000001a140c7223 */ /* 0x020fe2000000000c */
[----:B------:R-:W-:Y:S06]  /*10c0*/  @P0 BRA `(.L_x_12) ;  /* 0xfffffff800d40947 */ /* 0x000fec000383ffff */
.L_x_11:
[----:B------:R-:W-:Y:S05]  /*10d0*/  @!P1 BRA `(.L_x_10) ;  /* 0x0000000400749947 */ /* 0x000fea0003800000 */
[----:B------:R-:W-:Y:S02]  /*10e0*/  ISETP.GE.U32.AND P0, PT, R2, 0x4, PT ;  /* 0x000000040200780c */ /* 0x000fe40003f06070 */
[----:B------:R-:W-:-:S04]  /*10f0*/  LOP3.LUT R13, R10, 0x3, RZ, 0xc0, !PT ;  /* 0x000000030a0d7812 */ /* 0x000fc800078ec0ff */
[----:B------:R-:W-:-:S07]  /*1100*/  ISETP.NE.AND P1, PT, R13, RZ, PT ;  /* 0x000000ff0d00720c */ /* 0x000fce0003f25270 */
[----:B------:R-:W-:Y:S06]  /*1110*/  @!P0 BRA `(.L_x_13) ;  /* 0x0000000000ac8947 */ /* 0x000fec0003800000 */
[----:B------:R-:W0:Y:S01]  /*1120*/  LDCU UR6, c[0x0][0x3a4] ;  /* 0x00007480ff0677ac */ /* 0x000e220008000800 */
[----:B------:R-:W1:Y:S01]  /*1130*/  LDC.64 R6, c[0x0][0x390] ;  /* 0x0000e400ff067b82 */ /* 0x000e620000000a00 */
[----:B------:R-:W-:-:S05]  /*1140*/  IADD3 R0, PT, PT, R5, R8, RZ ;  /* 0x0000000805007210 */ /* 0x000fca0007ffe0ff */
[----:B0-----:R-:W-:-:S04]  /*1150*/  IMAD R19, R0, UR6, R3 ;  /* 0x0000000600137c24 */ /* 0x001fc8000f8e0203 */
[C---:B------:R-:W-:Y:S02]  /*1160*/  VIADD R15, R19.reuse, UR6 ;  /* 0x00000006130f7c36 */ /* 0x040fe40008000000 */
[----:B-1----:R-:W-:-:S03]  /*1170*/  IMAD.WIDE.U32 R24, R19, 0x4, R6 ;  /* 0x0000000413187825 */ /* 0x002fc600078e0006 */
[C---:B------:R-:W-:Y:S01]  /*1180*/  IADD3 R17, PT, PT, R15.reuse, UR6, RZ ;  /* 0x000000060f117c10 */ /* 0x040fe2000fffe0ff */
[--C-:B------:R-:W-:Y:S01]  /*1190*/  IMAD.WIDE.U32 R26, R15, 0x4, R6.reuse ;  /* 0x000000040f1a7825 */ /* 0x100fe200078e0006 */
[----:B------:R-:W2:Y:S02]  /*11a0*/  LDG.E R0, desc[UR8][R24.64] ;  /* 0x0000000818007981 */ /* 0x000ea4000c1e1900 */
[C---:B------:R-:W-:Y:S01]  /*11b0*/  IADD3 R11, PT, PT, R17.reuse, UR6, RZ ;  /* 0x00000006110b7c10 */ /* 0x040fe2000fffe0ff */
[--C-:B------:R-:W-:Y:S01]  /*11c0*/  IMAD.WIDE.U32 R22, R17, 0x4, R6.reuse ;  /* 0x0000000411167825 */ /* 0x100fe200078e0006 */
[----:B------:R-:W3:Y:S03]  /*11d0*/  LDG.E R2, desc[UR8][R26.64] ;  /* 0x000000081a027981 */ /* 0x000ee6000c1e1900 */
[----:B------:R-:W-:Y:S01]  /*11e0*/  IMAD.WIDE.U32 R20, R11, 0x4, R6 ;  /* 0x000000040b147825 */ /* 0x000fe200078e0006 */
[----:B------:R-:W4:Y:S01]  /*11f0*/  LDG.E R4, desc[UR8][R22.64] ;  /* 0x0000000816047981 */ /* 0x000f22000c1e1900 */
[----:B------:R-:W0:Y:S04]  /*1200*/  LDC.64 R6, c[0x0][0x388] ;  /* 0x0000e200ff067b82 */ /* 0x000e280000000a00 */
[----:B------:R-:W5:Y:S01]  /*1210*/  LDG.E R20, desc[UR8][R20.64] ;  /* 0x0000000814147981 */ /* 0x000f62000c1e1900 */
[----:B0-----:R-:W-:-:S04]  /*1220*/  IMAD.WIDE.U32 R18, R19, 0x4, R6 ;  /* 0x0000000413127825 */ /* 0x001fc800078e0006 */
[--C-:B------:R-:W-:Y:S02]  /*1230*/  IMAD.WIDE.U32 R14, R15, 0x4, R6.reuse ;  /* 0x000000040f0e7825 */ /* 0x100fe400078e0006 */
[----:B------:R-:W5:Y:S02]  /*1240*/  LDG.E R19, desc[UR8][R18.64] ;  /* 0x0000000812137981 */ /* 0x000f64000c1e1900 */
[--C-:B------:R-:W-:Y:S02]  /*1250*/  IMAD.WIDE.U32 R16, R17, 0x4, R6.reuse ;  /* 0x0000000411107825 */ /* 0x100fe400078e0006 */
[----:B------:R-:W5:Y:S02]  /*1260*/  LDG.E R14, desc[UR8][R14.64] ;  /* 0x000000080e0e7981 */ /* 0x000f64000c1e1900 */
[----:B------:R-:W-:Y:S02]  /*1270*/  IMAD.WIDE.U32 R6, R11, 0x4, R6 ;  /* 0x000000040b067825 */ /* 0x000fe400078e0006 */
[----:B------:R-:W5:Y:S04]  /*1280*/  LDG.E R16, desc[UR8][R16.64] ;  /* 0x0000000810107981 */ /* 0x000f68000c1e1900 */
[----:B------:R-:W5:Y:S01]  /*1290*/  LDG.E R6, desc[UR8][R6.64] ;  /* 0x0000000806067981 */ /* 0x000f62000c1e1900 */
[----:B------:R-:W-:Y:S01]  /*12a0*/  UIADD3 UR6, UPT, UPT, UR4, 0x10, URZ ;  /* 0x0000001004067890 */ /* 0x000fe2000fffe0ff */
[----:B------:R-:W-:-:S03]  /*12b0*/  IADD3 R5, PT, PT, R5, 0x4, RZ ;  /* 0x0000000405057810 */ /* 0x000fc60007ffe0ff */
[----:B------:R-:W-:Y:S01]  /*12c0*/  ULEA UR6, UR5, UR6, 0x18 ;  /* 0x0000000605067291 */ /* 0x000fe2000f8ec0ff */
[----:B--2---:R-:W-:Y:S01]  /*12d0*/  IMAD.IADD R0, R0, 0x1, -R9 ;  /* 0x0000000100007824 */ /* 0x004fe200078e0a09 */
[----:B---3--:R-:W-:-:S04]  /*12e0*/  IADD3 R2, PT, PT, R2, -R9, RZ ;  /* 0x8000000902027210 */ /* 0x008fc80007ffe0ff */
[----:B------:R-:W-:Y:S02]  /*12f0*/  LEA R0, R0, UR6, 0x2 ;  /* 0x0000000600007c11 */ /* 0x000fe4000f8e10ff */
[----:B----4-:R-:W-:Y:S02]  /*1300*/  IADD3 R4, PT, PT, R4, -R9, RZ ;  /* 0x8000000904047210 */ /* 0x010fe40007ffe0ff */
[----:B------:R-:W-:Y:S02]  /*1310*/  LEA R2, R2, UR6, 0x2 ;  /* 0x0000000602027c11 */ /* 0x000fe4000f8e10ff */
[----:B------:R-:W0:Y:S01]  /*1320*/  LDS R0, [R0] ;  /* 0x0000000000007984 */ /* 0x000e220000000800 */
[----:B-----5:R-:W-:Y:S01]  /*1330*/  IMAD.IADD R20, R20, 0x1, -R9 ;  /* 0x0000000114147824 */ /* 0x020fe200078e0a09 */
[----:B------:R-:W-:Y:S02]  /*1340*/  LEA R4, R4, UR6, 0x2 ;  /* 0x0000000604047c11 */ /* 0x000fe4000f8e10ff */
[----:B------:R-:W1:Y:S02]  /*1350*/  LDS R2, [R2] ;  /* 0x0000000002027984 */ /* 0x000e640000000800 */
[----:B------:R-:W-:-:S02]  /*1360*/  LEA R20, R20, UR6, 0x2 ;  /* 0x0000000614147c11 */ /* 0x000fc4000f8e10ff */
[----:B------:R-:W2:Y:S04]  /*1370*/  LDS R4, [R4] ;  /* 0x0000000004047984 */ /* 0x000ea80000000800 */
[----:B------:R-:W3:Y:S01]  /*1380*/  LDS R20, [R20] ;  /* 0x0000000014147984 */ /* 0x000ee20000000800 */
[----:B0-----:R-:W-:-:S04]  /*1390*/  FFMA R19, R19, R0, R12 ;  /* 0x0000000013137223 */ /* 0x001fc8000000000c */
[----:B-1----:R-:W-:-:S04]  /*13a0*/  FFMA R19, R14, R2, R19 ;  /* 0x000000020e137223 */ /* 0x002fc80000000013 */
[----:B--2---:R-:W-:-:S04]  /*13b0*/  FFMA R19, R16, R4, R19 ;  /* 0x0000000410137223 */ /* 0x004fc80000000013 */
[----:B---3--:R-:W-:-:S07]  /*13c0*/  FFMA R12, R6, R20, R19 ;  /* 0x00000014060c7223 */ /* 0x008fce0000000013 */
.L_x_13:
[----:B------:R-:W-:Y:S05]  /*13d0*/  @!P1 BRA `(.L_x_10) ;  /* 0x0000000000b49947 */ /* 0x000fea0003800000 */
[----:B------:R-:W-:Y:S02]  /*13e0*/  ISETP.NE.AND P0, PT, R13, 0x1, PT ;  /* 0x000000010d00780c */ /* 0x000fe40003f05270 */
[----:B------:R-:W-:-:S04]  /*13f0*/  LOP3.LUT R10, R10, 0x1, RZ, 0xc0, !PT ;  /* 0x000000010a0a7812 */ /* 0x000fc800078ec0ff */
[----:B------:R-:W-:-:S07]  /*1400*/  ISETP.NE.U32.AND P1, PT, R10, 0x1, PT ;  /* 0x000000010a00780c */ /* 0x000fce0003f25070 */
[----:B------:R-:W-:Y:S06]  /*1410*/  @!P0 BRA `(.L_x_14) ;  /* 0x0000000000648947 */ /* 0x000fec0003800000 */
[----:B------:R-:W0:Y:S01]  /*1420*/  LDC.64 R6, c[0x0][0x390] ;  /* 0x0000e400ff067b82 */ /* 0x000e220000000a00 */
[----:B------:R-:W1:Y:S01]  /*1430*/  LDCU UR6, c[0x0][0x3a4] ;  /* 0x00007480ff0677ac */ /* 0x000e620008000800 */
[----:B------:R-:W-:-:S05]  /*1440*/  IADD3 R0, PT, PT, R5, R8, RZ ;  /* 0x0000000805007210 */ /* 0x000fca0007ffe0ff */
[----:B-1----:R-:W-:-:S04]  /*1450*/  IMAD R11, R0, UR6, R3 ;  /* 0x00000006000b7c24 */ /* 0x002fc8000f8e0203 */
[C---:B------:R-:W-:Y:S02]  /*1460*/  VIADD R13, R11.reuse, UR6 ;  /* 0x000000060b0d7c36 */ /* 0x040fe40008000000 */
[----:B0-----:R-:W-:-:S04]  /*1470*/  IMAD.WIDE.U32 R14, R11, 0x4, R6 ;  /* 0x000000040b0e7825 */ /* 0x001fc800078e0006 */
[----:B------:R-:W-:Y:S02]  /*1480*/  IMAD.WIDE.U32 R16, R13, 0x4, R6 ;  /* 0x000000040d107825 */ /* 0x000fe400078e0006 */
[----:B------:R-:W2:Y:S01]  /*1490*/  LDG.E R14, desc[UR8][R14.64] ;  /* 0x000000080e0e7981 */ /* 0x000ea2000c1e1900 */
[----:B------:R-:W0:Y:S03]  /*14a0*/  LDC.64 R6, c[0x0][0x388] ;  /* 0x0000e200ff067b82 */ /* 0x000e260000000a00 */
[----:B------:R-:W3:Y:S01]  /*14b0*/  LDG.E R16, desc[UR8][R16.64] ;  /* 0x0000000810107981 */ /* 0x000ee2000c1e1900 */
[----:B0-----:R-:W-:-:S04]  /*14c0*/  IMAD.WIDE.U32 R10, R11, 0x4, R6 ;  /* 0x000000040b0a7825 */ /* 0x001fc800078e0006 */
[----:B------:R-:W-:Y:S02]  /*14d0*/  IMAD.WIDE.U32 R6, R13, 0x4, R6 ;  /* 0x000000040d067825 */ /* 0x000fe400078e0006 */
[----:B------:R-:W4:Y:S04]  /*14e0*/  LDG.E R11, desc[UR8][R10.64] ;  /* 0x000000080a0b7981 */ /* 0x000f28000c1e1900 */
[----:B------:R-:W5:Y:S01]  /*14f0*/  LDG.E R7, desc[UR8][R6.64] ;  /* 0x0000000806077981 */ /* 0x000f62000c1e1900 */
[----:B------:R-:W-:Y:S01]  /*1500*/  UIADD3 UR6, UPT, UPT, UR4, 0x10, URZ ;  /* 0x0000001004067890 */ /* 0x000fe2000fffe0ff */
[----:B------:R-:W-:-:S03]  /*1510*/  VIADD R5, R5, 0x2 ;  /* 0x0000000205057836 */ /* 0x000fc60000000000 */
[----:B------:R-:W-:Y:S01]  /*1520*/  ULEA UR6, UR5, UR6, 0x18 ;  /* 0x0000000605067291 */ /* 0x000fe2000f8ec0ff */
[----:B--2---:R-:W-:-:S05]  /*1530*/  IADD3 R0, PT, PT, R14, -R9, RZ ;  /* 0x800000090e007210 */ /* 0x004fca0007ffe0ff */
[----:B------:R-:W-:Y:S02]  /*1540*/  LEA R0, R0, UR6, 0x2 ;  /* 0x0000000600007c11 */ /* 0x000fe4000f8e10ff */
[----:B---3--:R-:W-:-:S04]  /*1550*/  IADD3 R2, PT, PT, R16, -R9, RZ ;  /* 0x8000000910027210 */ /* 0x008fc80007ffe0ff */
[----:B------:R-:W-:Y:S01]  /*1560*/  LEA R2, R2, UR6, 0x2 ;  /* 0x0000000602027c11 */ /* 0x000fe2000f8e10ff */
[----:B------:R-:W4:Y:S05]  /*1570*/  LDS R0, [R0] ;  /* 0x0000000000007984 */ /* 0x000f2a0000000800 */
[----:B------:R-:W5:Y:S01]  /*1580*/  LDS R2, [R2] ;  /* 0x0000000002027984 */ /* 0x000f620000000800 */
[----:B----4-:R-:W-:-:S04]  /*1590*/  FFMA R12, R11, R0, R12 ;  /* 0x000000000b0c7223 */ /* 0x010fc8000000000c */
[----:B-----5:R-:W-:-:S07]  /*15a0*/  FFMA R12, R7, R2, R12 ;  /* 0x00000002070c7223 */ /* 0x020fce000000000c */
.L_x_14:
[----:B------:R-:W-:Y:S05]  /*15b0*/  @P1 BRA `(.L_x_10) ;  /* 0x00000000003c1947 */ /* 0x000fea0003800000 */
[----:B------:R-:W0:Y:S01]  /*15c0*/  LDC.64 R6, c[0x0][0x390] ;  /* 0x0000e400ff067b82 */ /* 0x000e220000000a00 */
[----:B------:R-:W1:Y:S01]  /*15d0*/  LDCU UR6, c[0x0][0x3a4] ;  /* 0x00007480ff0677ac */ /* 0x000e620008000800 */
[----:B------:R-:W-:-:S06]  /*15e0*/  IADD3 R8, PT, PT, R5, R8, RZ ;  /* 0x0000000805087210 */ /* 0x000fcc0007ffe0ff */
[----:B------:R-:W2:Y:S01]  /*15f0*/  LDC.64 R4, c[0x0][0x388] ;  /* 0x0000e200ff047b82 */ /* 0x000ea20000000a00 */
[----:B-1----:R-:W-:-:S04]  /*1600*/  IMAD R11, R8, UR6, R3 ;  /* 0x00000006080b7c24 */ /* 0x002fc8000f8e0203 */
[----:B0-----:R-:W-:-:S06]  /*1610*/  IMAD.WIDE.U32 R6, R11, 0x4, R6 ;  /* 0x000000040b067825 */ /* 0x001fcc00078e0006 */
[----:B------:R-:W3:Y:S01]  /*1620*/  LDG.E R6, desc[UR8][R6.64] ;  /* 0x0000000806067981 */ /* 0x000ee2000c1e1900 */
[----:B--2---:R-:W-:-:S06]  /*1630*/  IMAD.WIDE.U32 R4, R11, 0x4, R4 ;  /* 0x000000040b047825 */ /* 0x004fcc00078e0004 */
[----:B------:R-:W2:Y:S01]  /*1640*/  LDG.E R5, desc[UR8][R4.64] ;  /* 0x0000000804057981 */ /* 0x000ea2000c1e1900 */
[----:B------:R-:W-:-:S04]  /*1650*/  UIADD3 UR4, UPT, UPT, UR4, 0x10, URZ ;  /* 0x0000001004047890 */ /* 0x000fc8000fffe0ff */
[----:B------:R-:W-:Y:S01]  /*1660*/  ULEA UR4, UR5, UR4, 0x18 ;  /* 0x0000000405047291 */ /* 0x000fe2000f8ec0ff */
[----:B---3--:R-:W-:-:S05]  /*1670*/  IADD3 R9, PT, PT, R6, -R9, RZ ;  /* 0x8000000906097210 */ /* 0x008fca0007ffe0ff */
[----:B------:R-:W-:-:S06]  /*1680*/  LEA R9, R9, UR4, 0x2 ;  /* 0x0000000409097c11 */ /* 0x000fcc000f8e10ff */
[----:B------:R-:W2:Y:S02]  /*1690*/  LDS R9, [R9] ;  /* 0x0000000009097984 */ /* 0x000ea40000000800 */
[----:B--2---:R-:W-:-:S07]  /*16a0*/  FFMA R12, R5, R9, R12 ;  /* 0x00000009050c7223 */ /* 0x004fce000000000c */
.L_x_10:
[----:B------:R-:W0:Y:S02]  /*16b0*/  LDC.64 R4, c[0x0][0x398] ;  /* 0x0000e600ff047b82 */ /* 0x000e240000000a00 */
[----:B0-----:R-:W-:-:S05]  /*16c0*/  IMAD.WIDE.U32 R2, R3, 0x4, R4 ;  /* 0x0000000403027825 */ /* 0x001fca00078e0004 */
[----:B------:R-:W-:Y:S01]  /*16d0*/  REDG.E.ADD.F32.FTZ.RN.STRONG.GPU desc[UR8][R2.64], R12 ;  /* 0x0000000c020079a6 */ /* 0x000fe2000c12f308 */
[----:B------:R-:W-:Y:S05]  /*16e0*/  EXIT ;  /* 0x000000000000794d */ /* 0x000fea0003800000 */
.L_x_15:
[----:B------:R-:W-:-:S00]  /*16f0*/  BRA `(.L_x_15) ;  /* 0xfffffffc00fc7947 */ /* 0x000fc0000383ffff */
[----:B------:R-:W-:-:S00]  /*1700*/  NOP ;  /* 0x0000000000007918 */ /* 0x000fc00000000000 */
[----:B------:R-:W-:-:S00]  /*1710*/  NOP ;  /* 0x0000000000007918 */ /* 0x000fc00000000000 */
[----:B------:R-:W-:-:S00]  /*1720*/  NOP ;  /* 0x0000000000007918 */ /* 0x000fc00000000000 */
[----:B------:R-:W-:-:S00]  /*1730*/  NOP ;  /* 0x0000000000007918 */ /* 0x000fc00000000000 */
[----:B------:R-:W-:-:S00]  /*1740*/  NOP ;  /* 0x0000000000007918 */ /* 0x000fc00000000000 */
[----:B------:R-:W-:-:S00]  /*1750*/  NOP ;  /* 0x0000000000007918 */ /* 0x000fc00000000000 */
[----:B------:R-:W-:-:S00]  /*1760*/  NOP ;  /* 0x0000000000007918 */ /* 0x000fc00000000000 */
[----:B------:R-:W-:-:S00]  /*1770*/  NOP ;  /* 0x0000000000007918 */ /* 0x000fc00000000000 */
.L_x_73:


//--------------------- .text._Z13MatMulOnGPU_2PfS_PiS_iiiiiii --------------------------
	.section	.text._Z13MatMulOnGPU_2PfS_PiS_iiiiiii,"ax",@progbits
	.align	128
        .global         _Z13MatMulOnGPU_2PfS_PiS_iiiiiii
        .type           _Z13MatMulOnGPU_2PfS_PiS_iiiiiii,@function
        .size           _Z13MatMulOnGPU_2PfS_PiS_iiiiiii,(.L_x_74 - _Z13MatMulOnGPU_2PfS_PiS_iiiiiii)
        .other          _Z13MatMulOnGPU_2PfS_PiS_iiiiiii,@"STO_CUDA_ENTRY STV_DEFAULT"
_Z13MatMulOnGPU_2PfS_PiS_iiiiiii:
.text._Z13MatMulOnGPU_2PfS_PiS_iiiiiii:
        /* <DEDUP_REMOVED lines=25> */
[----:B0-----:R-:W-:-:S06]  /*0190*/  IADD3 R2, PT, PT, R4, 0xffffffe, RZ ;  /* 0x0ffffffe04027810 */ /* 0x001fcc0007ffe0ff */
[----:B------:R0:W1:Y:S02]  /*01a0*/  F2I.FTZ.U32.TRUNC.NTZ R3, R2 ;  /* 0x0000000200037305 */ /* 0x000064000021f000 */
[----:B0-----:R-:W-:Y:S02]  /*01b0*/  HFMA2 R2, -RZ, RZ, 0, 0 ;  /* 0x00000000ff027431 */ /* 0x001fe400000001ff */
[----:B-1----:R-:W-:-:S04]  /*01c0*/  IMAD.MOV R5, RZ, RZ, -R3 ;  /* 0x000000ffff057224 */ /* 0x002fc800078e0a03 */
        /* <DEDUP_REMOVED lines=14> */
.L_x_18:
[----:B------:R1:W-:Y:S02]  /*02b0*/  STS [UR4+0x8], R2 ;  /* 0x00000802ff007988 */ /* 0x0003e40008000804 */
.L_x_17:
[----:B------:R-:W-:Y:S05]  /*02c0*/  BSYNC.RECONVERGENT B0 ;  /* 0x0000000000007941 */ /* 0x000fea0003800200 */
.L_x_16:
        /* <DEDUP_REMOVED lines=40> */
.L_x_25:
        /* <DEDUP_REMOVED lines=38> */
.L_x_23:
[----:B------:R-:W-:Y:S05]  /*07b0*/  BSYNC.RECONVERGENT B1 ;  /* 0x0000000000017941 */ /* 0x000fea0003800200 */
.L_x_22:
[----:B------:R-:W-:Y:S05]  /*07c0*/  @!P0 BRA `(.L_x_21) ;  /* 0x00000000006c8947 */ /* 0x000fea0003800000 */
[----:B------:R-:W2:Y:S01]  /*07d0*/  S2R R7, SR_CgaCtaId ;  /* 0x0000000000077919 */ /* 0x000ea20000008800 */
[----:B------:R-:W3:Y:S01]  /*07e0*/  LDC R23, c[0x0][0x3ac] ;  /* 0x0000eb00ff177b82 */ /* 0x000ee20000000800 */
[----:B01----:R-:W-:-:S04]  /*07f0*/  MOV R6, 0x400 ;  /* 0x0000040000067802 */ /* 0x003fc80000000f00 */
[----:B------:R-:W-:-:S03]  /*0800*/  IADD3 R6, PT, PT, R6, 0x10, RZ ;  /* 0x0000001006067810 */ /* 0x000fc60007ffe0ff */
[----:B------:R-:W0:Y:S01]  /*0810*/  LDC.64 R4, c[0x0][0x380] ;  /* 0x0000e000ff047b82 */ /* 0x000e220000000a00 */
[----:B--2---:R-:W-:-:S07]  /*0820*/  LEA R20, R7, R6, 0x18 ;  /* 0x0000000607147211 */ /* 0x004fce00078ec0ff */
.L_x_24:
        /* <DEDUP_REMOVED lines=21> */
.L_x_21:
[----:B------:R-:W-:Y:S05]  /*0980*/  BSYNC.RECONVERGENT B0 ;  /* 0x0000000000007941 */ /* 0x000fea0003800200 */
.L_x_20:
[----:B------:R-:W3:Y:S01]  /*0990*/  LDCU UR5, c[0x0][0x3b4] ;  /* 0x00007680ff0577ac */ /* 0x000ee20008000800 */
[----:B------:R-:W-:-:S04]  /*09a0*/  UIADD3 UR4, UPT, UPT, UR4, 0x1, URZ ;  /* 0x0000000104047890 */ /* 0x000fc8000fffe0ff */
[----:B---3--:R-:W-:-:S09]  /*09b0*/  UISETP.NE.AND UP0, UPT, UR4, UR5, UPT ;  /* 0x000000050400728c */ /* 0x008fd2000bf05270 */
[----:B------:R-:W-:Y:S05]  /*09c0*/  BRA.U UP0, `(.L_x_25) ;  /* 0xfffffff900e07547 */ /* 0x000fea000b83ffff */
.L_x_19:
[----:B------:R-:W3:Y:S08]  /*09d0*/  S2UR UR5, SR_CgaCtaId ;  /* 0x00000000000579c3 */ /* 0x000ef00000008800 */
[----:B------:R-:W-:Y:S01]  /*09e0*/  BAR.SYNC.DEFER_BLOCKING 0x0 ;  /* 0x0000000000007b1d */ /* 0x000fe20000010000 */
[----:B------:R-:W-:Y:S02]  /*09f0*/  HFMA2 R7, -RZ, RZ, 0, 0 ;  /* 0x00000000ff077431 */ /* 0x000fe400000001ff */
[----:B--2---:R-:W-:-:S03]  /*0a00*/  IMAD.MOV.U32 R22, RZ, RZ, RZ ;  /* 0x000000ffff167224 */ /* 0x004fc600078e00ff */
[----:B------:R-:W-:Y:S02]  /*0a10*/  UMOV UR4, 0x400 ;  /* 0x0000040000047882 */ /* 0x000fe40000000000 */
[----:B---3--:R-:W-:-:S09]  /*0a20*/  ULEA UR6, UR5, UR4, 0x18 ;  /* 0x0000000405067291 */ /* 0x008fd2000f8ec0ff */
[----:B01----:R-:W0:Y:S02]  /*0a30*/  LDS.128 R8, [UR6] ;  /* 0x00000006ff087984 */ /* 0x003e240008000c00 */
[----:B0-----:R-:W-:-:S13]  /*0a40*/  ISETP.GE.AND P0, PT, R10, 0x1, PT ;  /* 0x000000010a00780c */ /* 0x001fda0003f06270 */
[----:B------:R-:W-:Y:S05]  /*0a50*/  @!P0 BRA `(.L_x_26) ;  /* 0x0000000c00e08947 */ /* 0x000fea0003800000 */
[C---:B------:R-:W-:Y:S01]  /*0a60*/  ISETP.GE.U32.AND P0, PT, R10.reuse, 0x8, PT ;  /* 0x000000080a00780c */ /* 0x040fe20003f06070 */
[----:B------:R-:W-:Y:S01]  /*0a70*/  IMAD.MOV.U32 R5, RZ, RZ, RZ ;  /* 0x000000ffff057224 */ /* 0x000fe200078e00ff */
[----:B------:R-:W-:Y:S02]  /*0a80*/  LOP3.LUT R4, R10, 0x7, RZ, 0xc0, !PT ;  /* 0x000000070a047812 */ /* 0x000fe400078ec0ff */
[----:B------:R-:W-:Y:S02]  /*0a90*/  MOV R7, RZ ;  /* 0x000000ff00077202 */ /* 0x000fe40000000f00 */
[----:B------:R-:W-:Y:S02]  /*0aa0*/  ISETP.NE.AND P1, PT, R4, RZ, PT ;  /* 0x000000ff0400720c */ /* 0x000fe40003f25270 */
[----:B------:R-:W-:-:S05]  /*0ab0*/  MOV R22, RZ ;  /* 0x000000ff00167202 */ /* 0x000fca0000000f00 */
[----:B------:R-:W-:Y:S06]  /*0ac0*/  @!P0 BRA `(.L_x_27) ;  /* 0x0000000400ec8947 */ /* 0x000fec0003800000 */
[----:B------:R-:W0:Y:S01]  /*0ad0*/  LDC R6, c[0x0][0x3a4] ;  /* 0x0000e900ff067b82 */ /* 0x000e220000000800 */
[C---:B------:R-:W-:Y:S01]  /*0ae0*/  IADD3 R12, PT, PT, R8.reuse, 0x2, RZ ;  /* 0x00000002080c7810 */ /* 0x040fe20007ffe0ff */
[C---:B------:R-:W-:Y:S01]  /*0af0*/  VIADD R11, R8.reuse, 0x3 ;  /* 0x00000003080b7836 */ /* 0x040fe20000000000 */
[C---:B------:R-:W-:Y:S01]  /*0b00*/  IADD3 R13, PT, PT, R8.reuse, 0x4, RZ ;  /* 0x00000004080d7810 */ /* 0x040fe20007ffe0ff */
[C---:B------:R-:W-:Y:S01]  /*0b10*/  VIADD R25, R8.reuse, 0x6 ;  /* 0x0000000608197836 */ /* 0x040fe20000000000 */
[----:B------:R-:W-:Y:S01]  /*0b20*/  IADD3 R23, PT, PT, R8, 0x5, RZ ;  /* 0x0000000508177810 */ /* 0x000fe20007ffe0ff */
[----:B------:R-:W-:Y:S01]  /*0b30*/  UIADD3 UR6, UPT, UPT, UR4, 0x10, URZ ;  /* 0x0000001004067890 */ /* 0x000fe2000fffe0ff */
[----:B------:R-:W-:Y:S02]  /*0b40*/  LOP3.LUT R5, R10, 0x7ffffff8, RZ, 0xc0, !PT ;  /* 0x7ffffff80a057812 */ /* 0x000fe400078ec0ff */
[----:B------:R-:W-:Y:S01]  /*0b50*/  IADD3 R27, PT, PT, R8, 0x7, RZ ;  /* 0x00000007081b7810 */ /* 0x000fe20007ffe0ff */
[----:B------:R-:W-:Y:S01]  /*0b60*/  ULEA UR6, UR5, UR6, 0x18 ;  /* 0x0000000605067291 */ /* 0x000fe2000f8ec0ff */
[----:B------:R-:W-:Y:S01]  /*0b70*/  MOV R7, RZ ;  /* 0x000000ff00077202 */ /* 0x000fe20000000f00 */
[----:B------:R-:W-:-:S02]  /*0b80*/  IMAD.MOV R0, RZ, RZ, -R5 ;  /* 0x000000ffff007224 */ /* 0x000fc400078e0a05 */
        /* <DEDUP_REMOVED lines=8> */
[----:B------:R-:W-:-:S07]  /*0c10*/  IMAD R29, R6, R8, R3 ;  /* 0x00000008061d7224 */ /* 0x000fce00078e0203 */
.L_x_28:
[----:B------:R-:W0:Y:S08]  /*0c20*/  LDC.64 R14, c[0x0][0x390] ;  /* 0x0000e400ff0e7b82 */ /* 0x000e300000000a00 */
[----:B------:R-:W1:Y:S08]  /*0c30*/  LDC.64 R16, c[0x0][0x388] ;  /* 0x0000e200ff107b82 */ /* 0x000e700000000a00 */
[----:B------:R-:W2:Y:S01]  /*0c40*/  LDC R24, c[0x0][0x3b0] ;  /* 0x0000ec00ff187b82 */ /* 0x000ea20000000800 */
[----:B0-----:R-:W-:-:S06]  /*0c50*/  IMAD.WIDE.U32 R20, R29, 0x4, R14 ;  /* 0x000000041d147825 */ /* 0x001fcc00078e000e */
[----:B------:R-:W3:Y:S01]  /*0c60*/  LDG.E R20, desc[UR8][R20.64] ;  /* 0x0000000814147981 */ /* 0x000ee2000c1e1900 */
[----:B-1----:R-:W-:-:S06]  /*0c70*/  IMAD.WIDE.U32 R18, R29, 0x4, R16 ;  /* 0x000000041d127825 */ /* 0x002fcc00078e0010 */
[----:B------:R-:W4:Y:S01]  /*0c80*/  LDG.E R19, desc[UR8][R18.64] ;  /* 0x0000000812137981 */ /* 0x000f22000c1e1900 */
[----:B---3--:R-:W-:Y:S01]  /*0c90*/  IADD3 R26, PT, PT, R20, -R9, RZ ;  /* 0x80000009141a7210 */ /* 0x008fe20007ffe0ff */
[----:B------:R-:W-:-:S03]  /*0ca0*/  IMAD.WIDE.U32 R20, R2, 0x4, R16 ;  /* 0x0000000402147825 */ /* 0x000fc600078e0010 */
[----:B------:R-:W-:-:S03]  /*0cb0*/  LEA R26, R26, UR6, 0x2 ;  /* 0x000000061a1a7c11 */ /* 0x000fc6000f8e10ff */
[----:B------:R-:W3:Y:S02]  /*0cc0*/  LDG.E R21, desc[UR8][R20.64] ;  /* 0x0000000814157981 */ /* 0x000ee4000c1e1900 */
[----:B--2---:R-:W-:Y:S02]  /*0cd0*/  IMAD R28, R24, 0x4, R26 ;  /* 0x00000004181c7824 */ /* 0x004fe400078e021a */
[----:B------:R-:W4:Y:S04]  /*0ce0*/  LDS R26, [R26] ;  /* 0x000000001a1a7984 */ /* 0x000f280000000800 */
[----:B------:R-:W0:Y:S01]  /*0cf0*/  LDS R28, [R28] ;  /* 0x000000001c1c7984 */ /* 0x000e220000000800 */
[C---:B----4-:R-:W-:Y:S01]  /*0d00*/  FFMA R22, R19.reuse, R26, R22 ;  /* 0x0000001a13167223 */ /* 0x050fe20000000016 */
[----:B0-----:R-:W-:Y:S01]  /*0d10*/  FFMA R7, R19, R28, R7 ;  /* 0x0000001c13077223 */ /* 0x001fe20000000007 */
[----:B------:R-:W-:-:S06]  /*0d20*/  IMAD.WIDE.U32 R18, R2, 0x4, R14 ;  /* 0x0000000402127825 */ /* 0x000fcc00078e000e */
[----:B------:R-:W2:Y:S02]  /*0d30*/  LDG.E R18, desc[UR8][R18.64] ;  /* 0x0000000812127981 */ /* 0x000ea4000c1e1900 */
[----:B--2---:R-:W-:-:S04]  /*0d40*/  IADD3 R18, PT, PT, R18, -R9, RZ ;  /* 0x8000000912127210 */ /* 0x004fc80007ffe0ff */
[----:B------:R-:W-:-:S04]  /*0d50*/  LEA R28, R18, UR6, 0x2 ;  /* 0x00000006121c7c11 */ /* 0x000fc8000f8e10ff */
[----:B------:R-:W-:Y:S01]  /*0d60*/  LEA R18, R24, R28, 0x2 ;  /* 0x0000001c18127211 */ /* 0x000fe200078e10ff */
[----:B------:R-:W3:Y:S05]  /*0d70*/  LDS R26, [R28] ;  /* 0x000000001c1a7984 */ /* 0x000eea0000000800 */
[----:B------:R-:W0:Y:S01]  /*0d80*/  LDS R18, [R18] ;  /* 0x0000000012127984 */ /* 0x000e220000000800 */
[C---:B---3--:R-:W-:Y:S01]  /*0d90*/  FFMA R22, R21.reuse, R26, R22 ;  /* 0x0000001a15167223 */ /* 0x048fe20000000016 */
[----:B0-----:R-:W-:Y:S01]  /*0da0*/  FFMA R7, R21, R18, R7 ;  /* 0x0000001215077223 */ /* 0x001fe20000000007 */
[----:B------:R-:W-:-:S06]  /*0db0*/  IMAD.WIDE.U32 R20, R12, 0x4, R14 ;  /* 0x000000040c147825 */ /* 0x000fcc00078e000e */
[----:B------:R-:W2:Y:S01]  /*0dc0*/  LDG.E R20, desc[UR8][R20.64] ;  /* 0x0000000814147981 */ /* 0x000ea2000c1e1900 */
[----:B------:R-:W-:-:S05]  /*0dd0*/  IMAD.WIDE.U32 R18, R12, 0x4, R16 ;  /* 0x000000040c127825 */ /* 0x000fca00078e0010 */
[----:B------:R0:W3:Y:S02]  /*0de0*/  LDG.E R26, desc[UR8][R18.64] ;  /* 0x00000008121a7981 */ /* 0x0000e4000c1e1900 */
[----:B0-----:R-:W-:-:S04]  /*0df0*/  IMAD.WIDE.U32 R18, R11, 0x4, R16 ;  /* 0x000000040b127825 */ /* 0x001fc800078e0010 */
[----:B--2---:R-:W-:-:S05]  /*0e00*/  IMAD.IADD R20, R20, 0x1, -R9 ;  /* 0x0000000114147824 */ /* 0x004fca00078e0a09 */
[----:B------:R-:W-:-:S04]  /*0e10*/  LEA R21, R20, UR6, 0x2 ;  /* 0x0000000614157c11 */ /* 0x000fc8000f8e10ff */
[----:B------:R-:W-:Y:S01]  /*0e20*/  LEA R20, R24, R21, 0x2 ;  /* 0x0000001518147211 */ /* 0x000fe200078e10ff */
[----:B------:R-:W3:Y:S05]  /*0e30*/  LDS R28, [R21] ;  /* 0x00000000151c7984 */ /* 0x000eea0000000800 */
[----:B------:R-:W0:Y:S01]  /*0e40*/  LDS R20, [R20] ;  /* 0x0000000014147984 */ /* 0x000e220000000800 */
[C---:B---3--:R-:W-:Y:S01]  /*0e50*/  FFMA R22, R26.reuse, R28, R22 ;  /* 0x0000001c1a167223 */ /* 0x048fe20000000016 */
[----:B0-----:R-:W-:Y:S02]  /*0e60*/  FFMA R7, R26, R20, R7 ;  /* 0x000000141a077223 */ /* 0x001fe40000000007 */
[----:B------:R0:W2:Y:S02]  /*0e70*/  LDG.E R26, desc[UR8][R18.64] ;  /* 0x00000008121a7981 */ /* 0x0000a4000c1e1900 */
[----:B0-----:R-:W-:-:S05]  /*0e80*/  IMAD.WIDE.U32 R18, R11, 0x4, R14 ;  /* 0x000000040b127825 */ /* 0x001fca00078e000e */
[----:B------:R0:W3:Y:S02]  /*0e90*/  LDG.E R28, desc[UR8][R18.64] ;  /* 0x00000008121c7981 */ /* 0x0000e4000c1e1900 */
[----:B0-----:R-:W-:-:S06]  /*0ea0*/  IMAD.WIDE.U32 R18, R13, 0x4, R14 ;  /* 0x000000040d127825 */ /* 0x001fcc00078e000e */
[----:B------:R-:W4:Y:S01]  /*0eb0*/  LDG.E R18, desc[UR8][R18.64] ;  /* 0x0000000812127981 */ /* 0x000f22000c1e1900 */
[----:B---3--:R-:W-:-:S04]  /*0ec0*/  IADD3 R28, PT, PT, R28, -R9, RZ ;  /* 0x800000091c1c7210 */ /* 0x008fc80007ffe0ff */
[----:B------:R-:W-:-:S04]  /*0ed0*/  LEA R28, R28, UR6, 0x2 ;  /* 0x000000061c1c7c11 */ /* 0x000fc8000f8e10ff */
[----:B------:R-:W-:Y:S01]  /*0ee0*/  LEA R20, R24, R28, 0x2 ;  /* 0x0000001c18147211 */ /* 0x000fe200078e10ff */
[----:B------:R-:W2:Y:S05]  /*0ef0*/  LDS R21, [R28] ;  /* 0x000000001c157984 */ /* 0x000eaa0000000800 */
[----:B------:R-:W0:Y:S01]  /*0f00*/  LDS R20, [R20] ;  /* 0x0000000014147984 */ /* 0x000e220000000800 */
[C---:B--2---:R-:W-:Y:S01]  /*0f10*/  FFMA R22, R26.reuse, R21, R22 ;  /* 0x000000151a167223 */ /* 0x044fe20000000016 */
[----:B0-----:R-:W-:Y:S01]  /*0f20*/  FFMA R7, R26, R20, R7 ;  /* 0x000000141a077223 */ /* 0x001fe20000000007 */
[----:B------:R-:W-:-:S06]  /*0f30*/  IMAD.WIDE.U32 R20, R13, 0x4, R16 ;  /* 0x000000040d147825 */ /* 0x000fcc00078e0010 */
[----:B------:R-:W2:Y:S01]  /*0f40*/  LDG.E R21, desc[UR8][R20.64] ;  /* 0x0000000814157981 */ /* 0x000ea2000c1e1900 */
[----:B----4-:R-:W-:-:S05]  /*0f50*/  IMAD.IADD R26, R18, 0x1, -R9 ;  /* 0x00000001121a7824 */ /* 0x010fca00078e0a09 */
[----:B------:R-:W-:-:S04]  /*0f60*/  LEA R26, R26, UR6, 0x2 ;  /* 0x000000061a1a7c11 */ /* 0x000fc8000f8e10ff */
[----:B------:R-:W-:Y:S02]  /*0f70*/  LEA R28, R24, R26, 0x2 ;  /* 0x0000001a181c7211 */ /* 0x000fe400078e10ff */
[----:B------:R-:W2:Y:S04]  /*0f80*/  LDS R26, [R26] ;  /* 0x000000001a1a7984 */ /* 0x000ea80000000800 */
[----:B------:R-:W0:Y:S01]  /*0f90*/  LDS R28, [R28] ;  /* 0x000000001c1c7984 */ /* 0x000e220000000800 */
[----:B------:R-:W-:-:S04]  /*0fa0*/  IMAD.WIDE.U32 R18, R23, 0x4, R16 ;  /* 0x0000000417127825 */ /* 0x000fc800078e0010 */
[C---:B--2---:R-:W-:Y:S01]  /*0fb0*/  FFMA R22, R21.reuse, R26, R22 ;  /* 0x0000001a15167223 */ /* 0x044fe20000000016 */
[----:B0-----:R-:W-:Y:S01]  /*0fc0*/  FFMA R7, R21, R28, R7 ;  /* 0x0000001c15077223 */ /* 0x001fe20000000007 */
[----:B------:R-:W-:Y:S01]  /*0fd0*/  IMAD.WIDE.U32 R20, R23, 0x4, R14 ;  /* 0x0000000417147825 */ /* 0x000fe200078e000e */
[----:B------:R0:W2:Y:S05]  /*0fe0*/  LDG.E R26, desc[UR8][R18.64] ;  /* 0x00000008121a7981 */ /* 0x0000aa000c1e1900 */
[----:B------:R-:W3:Y:S02]  /*0ff0*/  LDG.E R20, desc[UR8][R20.64] ;  /* 0x0000000814147981 */ /* 0x000ee4000c1e1900 */
[----:B---3--:R-:W-:-:S04]  /*1000*/  IADD3 R20, PT, PT, R20, -R9, RZ ;  /* 0x8000000914147210 */ /* 0x008fc80007ffe0ff */
[----:B------:R-:W-:Y:S01]  /*1010*/  LEA R28, R20, UR6, 0x2 ;  /* 0x00000006141c7c11 */ /* 0x000fe2000f8e10ff */
[----:B------:R-:W-:-:S04]  /*1020*/  IMAD.WIDE.U32 R20, R25, 0x4, R14 ;  /* 0x0000000419147825 */ /* 0x000fc800078e000e */
[----:B------:R-:W-:Y:S01]  /*1030*/  IMAD.WIDE.U32 R14, R27, 0x4, R14 ;  /* 0x000000041b0e7825 */ /* 0x000fe200078e000e */
[----:B0-----:R-:W2:Y:S01]  /*1040*/  LDS R19, [R28] ;  /* 0x000000001c137984 */ /* 0x001ea20000000800 */
[----:B------:R-:W-:-:S03]  /*1050*/  LEA R18, R24, R28, 0x2 ;  /* 0x0000001c18127211 */ /* 0x000fc600078e10ff */
[----:B------:R-:W3:Y:S04]  /*1060*/  LDG.E R20, desc[UR8][R20.64] ;  /* 0x0000000814147981 */ /* 0x000ee8000c1e1900 */
[----:B------:R-:W4:Y:S04]  /*1070*/  LDG.E R14, desc[UR8][R14.64] ;  /* 0x000000080e0e7981 */ /* 0x000f28000c1e1900 */
[----:B------:R-:W0:Y:S01]  /*1080*/  LDS R18, [R18] ;  /* 0x0000000012127984 */ /* 0x000e220000000800 */
[C---:B--2---:R-:W-:Y:S01]  /*1090*/  FFMA R22, R26.reuse, R19, R22 ;  /* 0x000000131a167223 */ /* 0x044fe20000000016 */
[----:B0-----:R-:W-:Y:S01]  /*10a0*/  FFMA R7, R26, R18, R7 ;  /* 0x000000121a077223 */ /* 0x001fe20000000007 */
[----:B------:R-:W-:-:S04]  /*10b0*/  IMAD.WIDE.U32 R18, R25, 0x4, R16 ;  /* 0x0000000419127825 */ /* 0x000fc800078e0010 */
[----:B------:R-:W-:Y:S02]  /*10c0*/  IMAD.WIDE.U32 R16, R27, 0x4, R16 ;  /* 0x000000041b107825 */ /* 0x000fe400078e0010 */
[----:B------:R0:W2:Y:S04]  /*10d0*/  LDG.E R19, desc[UR8][R18.64] ;  /* 0x0000000812137981 */ /* 0x0000a8000c1e1900 */
[----:B------:R-:W5:Y:S01]  /*10e0*/  LDG.E R16, desc[UR8][R16.64] ;  /* 0x0000000810107981 */ /* 0x000f62000c1e1900 */
[----:B------:R-:W-:-:S05]  /*10f0*/  VIADD R0, R0, 0x8 ;  /* 0x0000000800007836 */ /* 0x000fca0000000000 */
[----:B------:R-:W-:Y:S01]  /*1100*/  ISETP.NE.AND P0, PT, R0, RZ, PT ;  /* 0x000000ff0000720c */ /* 0x000fe20003f05270 */
[C---:B------:R-:W-:Y:S01]  /*1110*/  IMAD R13, R6.reuse, 0x8, R13 ;  /* 0x00000008060d7824 */ /* 0x040fe200078e020d */
[C---:B------:R-:W-:Y:S01]  /*1120*/  LEA R2, R6.reuse, R2, 0x3 ;  /* 0x0000000206027211 */ /* 0x040fe200078e18ff */
[C---:B------:R-:W-:Y:S01]  /*1130*/  IMAD R29, R6.reuse, 0x8, R29 ;  /* 0x00000008061d7824 */ /* 0x040fe200078e021d */
[C---:B------:R-:W-:Y:S02]  /*1140*/  LEA R12, R6.reuse, R12, 0x3 ;  /* 0x0000000c060c7211 */ /* 0x040fe400078e18ff */
[C---:B------:R-:W-:Y:S02]  /*1150*/  LEA R11, R6.reuse, R11, 0x3 ;  /* 0x0000000b060b7211 */ /* 0x040fe400078e18ff */
[C---:B------:R-:W-:Y:S02]  /*1160*/  LEA R23, R6.reuse, R23, 0x3 ;  /* 0x0000001706177211 */ /* 0x040fe400078e18ff */
[----:B------:R-:W-:-:S02]  /*1170*/  LEA R25, R6, R25, 0x3 ;  /* 0x0000001906197211 */ /* 0x000fc400078e18ff */
[----:B------:R-:W-:Y:S01]  /*1180*/  LEA R27, R6, R27, 0x3 ;  /* 0x0000001b061b7211 */ /* 0x000fe200078e18ff */
[----:B---3--:R-:W-:Y:S01]  /*1190*/  IMAD.IADD R26, R20, 0x1, -R9 ;  /* 0x00000001141a7824 */ /* 0x008fe200078e0a09 */
[----:B----4-:R-:W-:-:S04]  /*11a0*/  IADD3 R28, PT, PT, R14, -R9, RZ ;  /* 0x800000090e1c7210 */ /* 0x010fc80007ffe0ff */
[----:B------:R-:W-:Y:S02]  /*11b0*/  LEA R26, R26, UR6, 0x2 ;  /* 0x000000061a1a7c11 */ /* 0x000fe4000f8e10ff */
[----:B------:R-:W-:Y:S02]  /*11c0*/  LEA R28, R28, UR6, 0x2 ;  /* 0x000000061c1c7c11 */ /* 0x000fe4000f8e10ff */
[C---:B0-----:R-:W-:Y:S02]  /*11d0*/  LEA R18, R24.reuse, R26, 0x2 ;  /* 0x0000001a18127211 */ /* 0x041fe400078e10ff */
[----:B------:R-:W-:Y:S01]  /*11e0*/  LEA R24, R24, R28, 0x2 ;  /* 0x0000001c18187211 */ /* 0x000fe200078e10ff */
[----:B------:R-:W2:Y:S04]  /*11f0*/  LDS R26, [R26] ;  /* 0x000000001a1a7984 */ /* 0x000ea80000000800 */
[----:B------:R-:W0:Y:S04]  /*1200*/  LDS R18, [R18] ;  /* 0x0000000012127984 */ /* 0x000e280000000800 */
[----:B------:R-:W5:Y:S04]  /*1210*/  LDS R28, [R28] ;  /* 0x000000001c1c7984 */ /* 0x000f680000000800 */
[----:B------:R-:W1:Y:S01]  /*1220*/  LDS R24, [R24] ;  /* 0x0000000018187984 */ /* 0x000e620000000800 */
[C---:B--2---:R-:W-:Y:S01]  /*1230*/  FFMA R15, R19.reuse, R26, R22 ;  /* 0x0000001a130f7223 */ /* 0x044fe20000000016 */
[----:B0-----:R-:W-:-:S03]  /*1240*/  FFMA R7, R19, R18, R7 ;  /* 0x0000001213077223 */ /* 0x001fc60000000007 */
[C---:B-----5:R-:W-:Y:S01]  /*1250*/  FFMA R22, R16.reuse, R28, R15 ;  /* 0x0000001c10167223 */ /* 0x060fe2000000000f */
[----:B-1----:R-:W-:Y:S01]  /*1260*/  FFMA R7, R16, R24, R7 ;  /* 0x0000001810077223 */ /* 0x002fe20000000007 */
[----:B------:R-:W-:Y:S06]  /*1270*/  @P0 BRA `(.L_x_28) ;  /* 0xfffffff800680947 */ /* 0x000fec000383ffff */
.L_x_27:
        /* <DEDUP_REMOVED lines=8> */
[----:B0-----:R-:W-:-:S05]  /*1300*/  IMAD R19, R0, UR6, R3 ;  /* 0x0000000600137c24 */ /* 0x001fca000f8e0203 */
[C---:B------:R-:W-:Y:S01]  /*1310*/  IADD3 R15, PT, PT, R19.reuse, UR6, RZ ;  /* 0x00000006130f7c10 */ /* 0x040fe2000fffe0ff */
[----:B-1----:R-:W-:-:S03]  /*1320*/  IMAD.WIDE.U32 R28, R19, 0x4, R12 ;  /* 0x00000004131c7825 */ /* 0x002fc600078e000c */
[C---:B------:R-:W-:Y:S01]  /*1330*/  IADD3 R17, PT, PT, R15.reuse, UR6, RZ ;  /* 0x000000060f117c10 */ /* 0x040fe2000fffe0ff */
[----:B------:R-:W-:Y:S01]  /*1340*/  IMAD.WIDE.U32 R24, R15, 0x4, R12 ;  /* 0x000000040f187825 */ /* 0x000fe200078e000c */
[----:B------:R-:W2:Y:S04]  /*1350*/  LDG.E R2, desc[UR8][R28.64] ;  /* 0x000000081c027981 */ /* 0x000ea8000c1e1900 */
[----:B------:R0:W3:Y:S01]  /*1360*/  LDG.E R0, desc[UR8][R24.64] ;  /* 0x0000000818007981 */ /* 0x0000e2000c1e1900 */
[----:B------:R-:W-:-:S04]  /*1370*/  VIADD R11, R17, UR6 ;  /* 0x00000006110b7c36 */ /* 0x000fc80008000000 */
[----:B------:R-:W-:-:S04]  /*1380*/  IMAD.WIDE.U32 R26, R11, 0x4, R12 ;  /* 0x000000040b1a7825 */ /* 0x000fc800078e000c */
[----:B0-----:R-:W-:Y:S01]  /*1390*/  IMAD.WIDE.U32 R24, R17, 0x4, R12 ;  /* 0x0000000411187825 */ /* 0x001fe200078e000c */
[----:B------:R-:W4:Y:S01]  /*13a0*/  LDG.E R6, desc[UR8][R26.64] ;  /* 0x000000081a067981 */ /* 0x000f22000c1e1900 */
[----:B------:R-:W0:Y:S03]  /*13b0*/  LDC.64 R12, c[0x0][0x388] ;  /* 0x0000e200ff0c7b82 */ /* 0x000e260000000a00 */
[----:B------:R-:W5:Y:S01]  /*13c0*/  LDG.E R4, desc[UR8][R24.64] ;  /* 0x0000000818047981 */ /* 0x000f62000c1e1900 */
[----:B0-----:R-:W-:-:S04]  /*13d0*/  IMAD.WIDE.U32 R18, R19, 0x4, R12 ;  /* 0x0000000413127825 */ /* 0x001fc800078e000c */
[--C-:B------:R-:W-:Y:S02]  /*13e0*/  IMAD.WIDE.U32 R14, R15, 0x4, R12.reuse ;  /* 0x000000040f0e7825 */ /* 0x100fe400078e000c */
[----:B------:R0:W4:Y:S02]  /*13f0*/  LDG.E R19, desc[UR8][R18.64] ;  /* 0x0000000812137981 */ /* 0x000124000c1e1900 */
[--C-:B------:R-:W-:Y:S02]  /*1400*/  IMAD.WIDE.U32 R16, R17, 0x4, R12.reuse ;  /* 0x0000000411107825 */ /* 0x100fe400078e000c */
[----:B------:R5:W4:Y:S02]  /*1410*/  LDG.E R14, desc[UR8][R14.64] ;  /* 0x000000080e0e7981 */ /* 0x000b24000c1e1900 */
[----:B------:R-:W-:Y:S02]  /*1420*/  IMAD.WIDE.U32 R12, R11, 0x4, R12 ;  /* 0x000000040b0c7825 */ /* 0x000fe400078e000c */
[----:B------:R-:W4:Y:S01]  /*1430*/  LDG.E R16, desc[UR8][R16.64] ;  /* 0x0000000810107981 */ /* 0x000f22000c1e1900 */
[----:B------:R-:W1:Y:S03]  /*1440*/  LDC R11, c[0x0][0x3b0] ;  /* 0x0000ec00ff0b7b82 */ /* 0x000e660000000800 */
[----:B------:R4:W4:Y:S01]  /*1450*/  LDG.E R12, desc[UR8][R12.64] ;  /* 0x000000080c0c7981 */ /* 0x000922000c1e1900 */
[----:B------:R-:W-:-:S04]  /*1460*/  UIADD3 UR6, UPT, UPT, UR4, 0x10, URZ ;  /* 0x0000001004067890 */ /* 0x000fc8000fffe0ff */
[----:B------:R-:W-:Y:S01]  /*1470*/  ULEA UR6, UR5, UR6, 0x18 ;  /* 0x0000000605067291 */ /* 0x000fe2000f8ec0ff */
[----:B------:R-:W-:Y:S02]  /*1480*/  IADD3 R5, PT, PT, R5, 0x4, RZ ;  /* 0x0000000405057810 */ /* 0x000fe40007ffe0ff */
[----:B--2---:R-:W-:-:S04]  /*1490*/  IADD3 R2, PT, PT, R2, -R9, RZ ;  /* 0x8000000902027210 */ /* 0x004fc80007ffe0ff */
[----:B------:R-:W-:Y:S02]  /*14a0*/  LEA R2, R2, UR6, 0x2 ;  /* 0x0000000602027c11 */ /* 0x000fe4000f8e10ff */
[----:B---3--:R-:W-:-:S04]  /*14b0*/  IADD3 R0, PT, PT, R0, -R9, RZ ;  /* 0x8000000900007210 */ /* 0x008fc80007ffe0ff */
[----:B0-----:R-:W-:Y:S02]  /*14c0*/  LEA R18, R0, UR6, 0x2 ;  /* 0x0000000600127c11 */ /* 0x001fe4000f8e10ff */
[----:B------:R-:W0:Y:S01]  /*14d0*/  LDS R0, [R2] ;  /* 0x0000000002007984 */ /* 0x000e220000000800 */
[-C--:B-----5:R-:W-:Y:S01]  /*14e0*/  IADD3 R15, PT, PT, R4, -R9.reuse, RZ ;  /* 0x80000009040f7210 */ /* 0x0a0fe20007ffe0ff */
[C---:B-1----:R-:W-:Y:S01]  /*14f0*/  IMAD R4, R11.reuse, 0x4, R2 ;  /* 0x000000040b047824 */ /* 0x042fe200078e0202 */
[----:B----4-:R-:W-:Y:S02]  /*1500*/  IADD3 R6, PT, PT, R6, -R9, RZ ;  /* 0x8000000906067210 */ /* 0x010fe40007ffe0ff */
[----:B------:R-:W-:Y:S02]  /*1510*/  LEA R13, R11, R18, 0x2 ;  /* 0x000000120b0d7211 */ /* 0x000fe400078e10ff */
[----:B------:R-:W-:Y:S01]  /*1520*/  LEA R24, R15, UR6, 0x2 ;  /* 0x000000060f187c11 */ /* 0x000fe2000f8e10ff */
[----:B------:R-:W1:Y:S01]  /*1530*/  LDS R4, [R4] ;  /* 0x0000000004047984 */ /* 0x000e620000000800 */
[----:B------:R-:W-:-:S02]  /*1540*/  LEA R26, R6, UR6, 0x2 ;  /* 0x00000006061a7c11 */ /* 0x000fc4000f8e10ff */
[C---:B------:R-:W-:Y:S01]  /*1550*/  LEA R15, R11.reuse, R24, 0x2 ;  /* 0x000000180b0f7211 */ /* 0x040fe200078e10ff */
[----:B------:R-:W2:Y:S04]  /*1560*/  LDS R18, [R18] ;  /* 0x0000000012127984 */ /* 0x000ea80000000800 */
[----:B------:R-:W3:Y:S01]  /*1570*/  LDS R6, [R13] ;  /* 0x000000000d067984 */ /* 0x000ee20000000800 */
[----:B------:R-:W-:-:S03]  /*1580*/  IMAD R17, R11, 0x4, R26 ;  /* 0x000000040b117824 */ /* 0x000fc600078e021a */
[----:B------:R-:W4:Y:S04]  /*1590*/  LDS R24, [R24] ;  /* 0x0000000018187984 */ /* 0x000f280000000800 */
[----:B------:R-:W5:Y:S04]  /*15a0*/  LDS R2, [R15] ;  /* 0x000000000f027984 */ /* 0x000f680000000800 */
[----:B------:R-:W5:Y:S04]  /*15b0*/  LDS R26, [R26] ;  /* 0x000000001a1a7984 */ /* 0x000f680000000800 */
[----:B------:R-:W5:Y:S01]  /*15c0*/  LDS R28, [R17] ;  /* 0x00000000111c7984 */ /* 0x000f620000000800 */
[C---:B0-----:R-:W-:Y:S01]  /*15d0*/  FFMA R11, R19.reuse, R0, R22 ;  /* 0x00000000130b7223 */ /* 0x041fe20000000016 */
[----:B-1----:R-:W-:-:S03]  /*15e0*/  FFMA R7, R19, R4, R7 ;  /* 0x0000000413077223 */ /* 0x002fc60000000007 */
[C---:B--2---:R-:W-:Y:S01]  /*15f0*/  FFMA R11, R14.reuse, R18, R11 ;  /* 0x000000120e0b7223 */ /* 0x044fe2000000000b */
[----:B---3--:R-:W-:-:S03]  /*1600*/  FFMA R7, R14, R6, R7 ;  /* 0x000000060e077223 */ /* 0x008fc60000000007 */
[C---:B----4-:R-:W-:Y:S01]  /*1610*/  FFMA R11, R16.reuse, R24, R11 ;  /* 0x00000018100b7223 */ /* 0x050fe2000000000b */
[----:B-----5:R-:W-:-:S03]  /*1620*/  FFMA R7, R16, R2, R7 ;  /* 0x0000000210077223 */ /* 0x020fc60000000007 */
[C---:B------:R-:W-:Y:S01]  /*1630*/  FFMA R22, R12.reuse, R26, R11 ;  /* 0x0000001a0c167223 */ /* 0x040fe2000000000b */
[----:B------:R-:W-:-:S07]  /*1640*/  FFMA R7, R12, R28, R7 ;  /* 0x0000001c0c077223 */ /* 0x000fce0000000007 */
.L_x_29:
        /* <DEDUP_REMOVED lines=9> */
[C---:B0-----:R-:W-:Y:S01]  /*16e0*/  IMAD.WIDE.U32 R14, R13.reuse, 0x4, R10 ;  /* 0x000000040d0e7825 */ /* 0x041fe200078e000a */
[----:B------:R-:W-:-:S05]  /*16f0*/  IADD3 R19, PT, PT, R13, UR6, RZ ;  /* 0x000000060d137c10 */ /* 0x000fca000fffe0ff */
[----:B------:R-:W2:Y:S01]  /*1700*/  LDG.E R14, desc[UR8][R14.64] ;  /* 0x000000080e0e7981 */ /* 0x000ea2000c1e1900 */
[----:B------:R-:W-:Y:S02]  /*1710*/  IMAD.WIDE.U32 R16, R19, 0x4, R10 ;  /* 0x0000000413107825 */ /* 0x000fe400078e000a */
[----:B------:R-:W0:Y:S04]  /*1720*/  LDC.64 R10, c[0x0][0x388] ;  /* 0x0000e200ff0a7b82 */ /* 0x000e280000000a00 */
[----:B------:R-:W3:Y:S01]  /*1730*/  LDG.E R16, desc[UR8][R16.64] ;  /* 0x0000000810107981 */ /* 0x000ee2000c1e1900 */
[----:B0-----:R-:W-:-:S04]  /*1740*/  IMAD.WIDE.U32 R12, R13, 0x4, R10 ;  /* 0x000000040d0c7825 */ /* 0x001fc800078e000a */
[----:B------:R-:W-:Y:S02]  /*1750*/  IMAD.WIDE.U32 R10, R19, 0x4, R10 ;  /* 0x00000004130a7825 */ /* 0x000fe400078e000a */
[----:B------:R-:W4:Y:S01]  /*1760*/  LDG.E R13, desc[UR8][R12.64] ;  /* 0x000000080c0d7981 */ /* 0x000f22000c1e1900 */
[----:B------:R-:W0:Y:S03]  /*1770*/  LDC R19, c[0x0][0x3b0] ;  /* 0x0000ec00ff137b82 */ /* 0x000e260000000800 */
[----:B------:R-:W5:Y:S01]  /*1780*/  LDG.E R11, desc[UR8][R10.64] ;  /* 0x000000080a0b7981 */ /* 0x000f62000c1e1900 */
[----:B------:R-:W-:Y:S01]  /*1790*/  UIADD3 UR6, UPT, UPT, UR4, 0x10, URZ ;  /* 0x0000001004067890 */ /* 0x000fe2000fffe0ff */
[----:B------:R-:W-:-:S03]  /*17a0*/  VIADD R5, R5, 0x2 ;  /* 0x0000000205057836 */ /* 0x000fc60000000000 */
[----:B------:R-:W-:Y:S01]  /*17b0*/  ULEA UR6, UR5, UR6, 0x18 ;  /* 0x0000000605067291 */ /* 0x000fe2000f8ec0ff */
[----:B--2---:R-:W-:-:S05]  /*17c0*/  IMAD.IADD R14, R14, 0x1, -R9 ;  /* 0x000000010e0e7824 */ /* 0x004fca00078e0a09 */
[----:B------:R-:W-:Y:S02]  /*17d0*/  LEA R14, R14, UR6, 0x2 ;  /* 0x000000060e0e7c11 */ /* 0x000fe4000f8e10ff */
[----:B---3--:R-:W-:Y:S02]  /*17e0*/  IADD3 R16, PT, PT, R16, -R9, RZ ;  /* 0x8000000910107210 */ /* 0x008fe40007ffe0ff */
[C---:B0-----:R-:W-:Y:S02]  /*17f0*/  LEA R0, R19.reuse, R14, 0x2 ;  /* 0x0000000e13007211 */ /* 0x041fe400078e10ff */
[----:B------:R-:W-:Y:S01]  /*1800*/  LEA R16, R16, UR6, 0x2 ;  /* 0x0000000610107c11 */ /* 0x000fe2000f8e10ff */
[----:B------:R-:W4:Y:S03]  /*1810*/  LDS R14, [R14] ;  /* 0x000000000e0e7984 */ /* 0x000f260000000800 */
[----:B------:R-:W-:Y:S01]  /*1820*/  LEA R19, R19, R16, 0x2 ;  /* 0x0000001013137211 */ /* 0x000fe200078e10ff */
[----:B------:R-:W0:Y:S04]  /*1830*/  LDS R0, [R0] ;  /* 0x0000000000007984 */ /* 0x000e280000000800 */
[----:B------:R-:W5:Y:S04]  /*1840*/  LDS R16, [R16] ;  /* 0x0000000010107984 */ /* 0x000f680000000800 */
[----:B------:R-:W1:Y:S01]  /*1850*/  LDS R2, [R19] ;  /* 0x0000000013027984 */ /* 0x000e620000000800 */
[C---:B----4-:R-:W-:Y:S01]  /*1860*/  FFMA R22, R13.reuse, R14, R22 ;  /* 0x0000000e0d167223 */ /* 0x050fe20000000016 */
[----:B0-----:R-:W-:-:S03]  /*1870*/  FFMA R7, R13, R0, R7 ;  /* 0x000000000d077223 */ /* 0x001fc60000000007 */
[C---:B-----5:R-:W-:Y:S01]  /*1880*/  FFMA R22, R11.reuse, R16, R22 ;  /* 0x000000100b167223 */ /* 0x060fe20000000016 */
[----:B-1----:R-:W-:-:S07]  /*1890*/  FFMA R7, R11, R2, R7 ;  /* 0x000000020b077223 */ /* 0x002fce0000000007 */
.L_x_30:
[----:B------:R-:W-:Y:S05]  /*18a0*/  @P1 BRA `(.L_x_26) ;  /* 0x00000000004c1947 */ /* 0x000fea0003800000 */
[----:B------:R-:W0:Y:S01]  /*18b0*/  LDC.64 R10, c[0x0][0x390] ;  /* 0x0000e400ff0a7b82 */ /* 0x000e220000000a00 */
[----:B------:R-:W1:Y:S01]  /*18c0*/  LDCU UR6, c[0x0][0x3a4] ;  /* 0x00007480ff0677ac */ /* 0x000e620008000800 */
[----:B------:R-:W-:-:S06]  /*18d0*/  IADD3 R8, PT, PT, R5, R8, RZ ;  /* 0x0000000805087210 */ /* 0x000fcc0007ffe0ff */
[----:B------:R-:W2:Y:S08]  /*18e0*/  LDC.64 R4, c[0x0][0x388] ;  /* 0x0000e200ff047b82 */ /* 0x000eb00000000a00 */
[----:B------:R-:W3:Y:S01]  /*18f0*/  LDC R0, c[0x0][0x3b0] ;  /* 0x0000ec00ff007b82 */ /* 0x000ee20000000800 */
[----:B-1----:R-:W-:-:S04]  /*1900*/  IMAD R13, R8, UR6, R3 ;  /* 0x00000006080d7c24 */ /* 0x002fc8000f8e0203 */
[----:B0-----:R-:W-:-:S06]  /*1910*/  IMAD.WIDE.U32 R10, R13, 0x4, R10 ;  /* 0x000000040d0a7825 */ /* 0x001fcc00078e000a */
[----:B------:R-:W4:Y:S01]  /*1920*/  LDG.E R10, desc[UR8][R10.64] ;  /* 0x000000080a0a7981 */ /* 0x000f22000c1e1900 */
[----:B--2---:R-:W-:-:S06]  /*1930*/  IMAD.WIDE.U32 R4, R13, 0x4, R4 ;  /* 0x000000040d047825 */ /* 0x004fcc00078e0004 */
[----:B------:R-:W2:Y:S01]  /*1940*/  LDG.E R5, desc[UR8][R4.64] ;  /* 0x0000000804057981 */ /* 0x000ea2000c1e1900 */
[----:B------:R-:W-:-:S04]  /*1950*/  UIADD3 UR4, UPT, UPT, UR4, 0x10, URZ ;  /* 0x0000001004047890 */ /* 0x000fc8000fffe0ff */
[----:B------:R-:W-:Y:S01]  /*1960*/  ULEA UR4, UR5, UR4, 0x18 ;  /* 0x0000000405047291 */ /* 0x000fe2000f8ec0ff */
[----:B----4-:R-:W-:-:S05]  /*1970*/  IADD3 R9, PT, PT, R10, -R9, RZ ;  /* 0x800000090a097210 */ /* 0x010fca0007ffe0ff */
[----:B------:R-:W-:-:S04]  /*1980*/  LEA R9, R9, UR4, 0x2 ;  /* 0x0000000409097c11 */ /* 0x000fc8000f8e10ff */
[----:B---3--:R-:W-:Y:S02]  /*1990*/  LEA R0, R0, R9, 0x2 ;  /* 0x0000000900007211 */ /* 0x008fe400078e10ff */
[----:B------:R-:W2:Y:S04]  /*19a0*/  LDS R9, [R9] ;  /* 0x0000000009097984 */ /* 0x000ea80000000800 */
[----:B------:R-:W0:Y:S01]  /*19b0*/  LDS R0, [R0] ;  /* 0x0000000000007984 */ /* 0x000e220000000800 */
[C---:B--2---:R-:W-:Y:S01]  /*19c0*/  FFMA R22, R5.reuse, R9, R22 ;  /* 0x0000000905167223 */ /* 0x044fe20000000016 */
[----:B0-----:R-:W-:-:S07]  /*19d0*/  FFMA R7, R5, R0, R7 ;  /* 0x0000000005077223 */ /* 0x001fce0000000007 */
.L_x_26:
[----:B------:R-:W0:Y:S08]  /*19e0*/  LDC.64 R4, c[0x0][0x398] ;  /* 0x0000e600ff047b82 */ /* 0x000e300000000a00 */
[----:B------:R-:W1:Y:S01]  /*19f0*/  LDC R9, c[0x0][0x3a4] ;  /* 0x0000e900ff097b82 */ /* 0x000e620000000800 */
[----:B0-----:R-:W-:-:S05]  /*1a00*/  IMAD.WIDE.U32 R2, R3, 0x4, R4 ;  /* 0x0000000403027825 */ /* 0x001fca00078e0004 */
[----:B------:R-:W-:Y:S01]  /*1a10*/  REDG.E.ADD.F32.FTZ.RN.STRONG.GPU desc[UR8][R2.64], R22 ;  /* 0x00000016020079a6 */ /* 0x000fe2000c12f308 */
[----:B-1----:R-:W-:-:S05]  /*1a20*/  IMAD.WIDE R4, R9, 0x4, R2 ;  /* 0x0000000409047825 */ /* 0x002fca00078e0202 */
[----:B------:R-:W-:Y:S01]  /*1a30*/  REDG.E.ADD.F32.FTZ.RN.STRONG.GPU desc[UR8][R4.64], R7 ;  /* 0x00000007040079a6 */ /* 0x000fe2000c12f308 */
[----:B------:R-:W-:Y:S05]  /*1a40*/  EXIT ;  /* 0x000000000000794d */ /* 0x000fea0003800000 */
.L_x_31:
        /* <DEDUP_REMOVED lines=11> */
.L_x_74:


//--------------------- .text._Z13MatMulOnGPU_4PfS_PiS_iiiiiii --------------------------
	.section	.text._Z13MatMulOnGPU_4PfS_PiS_iiiiiii,"ax",@progbits
	.align	128
        .global         _Z13MatMulOnGPU_4PfS_PiS_iiiiiii
        .type           _Z13MatMulOnGPU_4PfS_PiS_iiiiiii,@function
        .size           _Z13MatMulOnGPU_4PfS_PiS_iiiiiii,(.L_x_75 - _Z13MatMulOnGPU_4PfS_PiS_iiiiiii)
        .other          _Z13MatMulOnGPU_4PfS_PiS_iiiiiii,@"STO_CUDA_ENTRY STV_DEFAULT"
_Z13MatMulOnGPU_4PfS_PiS_iiiiiii:
.text._Z13MatMulOnGPU_4PfS_PiS_iiiiiii:
        /* <DEDUP_REMOVED lines=43> */
.L_x_34:
[----:B------:R1:W-:Y:S02]  /*02b0*/  STS [UR4+0x8], R2 ;  /* 0x00000802ff007988 */ /* 0x0003e40008000804 */
.L_x_33:
[----:B------:R-:W-:Y:S05]  /*02c0*/  BSYNC.RECONVERGENT B0 ;  /* 0x0000000000007941 */ /* 0x000fea0003800200 */
.L_x_32:
        /* <DEDUP_REMOVED lines=40> */
.L_x_41:
        /* <DEDUP_REMOVED lines=38> */
.L_x_39:
[----:B------:R-:W-:Y:S05]  /*07b0*/  BSYNC.RECONVERGENT B1 ;  /* 0x0000000000017941 */ /* 0x000fea0003800200 */
.L_x_38:
[----:B------:R-:W-:Y:S05]  /*07c0*/  @!P0 BRA `(.L_x_37) ;  /* 0x00000000006c8947 */ /* 0x000fea0003800000 */
[----:B------:R-:W2:Y:S01]  /*07d0*/  S2R R7, SR_CgaCtaId ;  /* 0x0000000000077919 */ /* 0x000ea20000008800 */
[----:B------:R-:W3:Y:S01]  /*07e0*/  LDC R23, c[0x0][0x3ac] ;  /* 0x0000eb00ff177b82 */ /* 0x000ee20000000800 */
[----:B01----:R-:W-:-:S04]  /*07f0*/  MOV R6, 0x400 ;  /* 0x0000040000067802 */ /* 0x003fc80000000f00 */
[----:B------:R-:W-:-:S03]  /*0800*/  IADD3 R6, PT, PT, R6, 0x10, RZ ;  /* 0x0000001006067810 */ /* 0x000fc60007ffe0ff */
[----:B------:R-:W0:Y:S01]  /*0810*/  LDC.64 R4, c[0x0][0x380] ;  /* 0x0000e000ff047b82 */ /* 0x000e220000000a00 */
[----:B--2---:R-:W-:-:S07]  /*0820*/  LEA R20, R7, R6, 0x18 ;  /* 0x0000000607147211 */ /* 0x004fce00078ec0ff */
.L_x_40:
        /* <DEDUP_REMOVED lines=21> */
.L_x_37:
[----:B------:R-:W-:Y:S05]  /*0980*/  BSYNC.RECONVERGENT B0 ;  /* 0x0000000000007941 */ /* 0x000fea0003800200 */
.L_x_36:
[----:B------:R-:W3:Y:S01]  /*0990*/  LDCU UR5, c[0x0][0x3b4] ;  /* 0x00007680ff0577ac */ /* 0x000ee20008000800 */
[----:B------:R-:W-:-:S04]  /*09a0*/  UIADD3 UR4, UPT, UPT, UR4, 0x1, URZ ;  /* 0x0000000104047890 */ /* 0x000fc8000fffe0ff */
[----:B---3--:R-:W-:-:S09]  /*09b0*/  UISETP.NE.AND UP0, UPT, UR4, UR5, UPT ;  /* 0x000000050400728c */ /* 0x008fd2000bf05270 */
[----:B------:R-:W-:Y:S05]  /*09c0*/  BRA.U UP0, `(.L_x_41) ;  /* 0xfffffff900e07547 */ /* 0x000fea000b83ffff */
.L_x_35:
[----:B------:R-:W3:Y:S08]  /*09d0*/  S2UR UR5, SR_CgaCtaId ;  /* 0x00000000000579c3 */ /* 0x000ef00000008800 */
[----:B------:R-:W-:Y:S01]  /*09e0*/  BAR.SYNC.DEFER_BLOCKING 0x0 ;  /* 0x0000000000007b1d */ /* 0x000fe20000010000 */
[----:B--2---:R-:W-:Y:S02]  /*09f0*/  HFMA2 R12, -RZ, RZ, 0, 0 ;  /* 0x00000000ff0c7431 */ /* 0x004fe400000001ff */
[----:B------:R-:W-:Y:S01]  /*0a00*/  IMAD.MOV.U32 R26, RZ, RZ, RZ ;  /* 0x000000ffff1a7224 */ /* 0x000fe200078e00ff */
[----:B------:R-:W-:Y:S01]  /*0a10*/  MOV R25, RZ ;  /* 0x000000ff00197202 */ /* 0x000fe20000000f00 */
[----:B------:R-:W-:Y:S01]  /*0a20*/  IMAD.MOV.U32 R22, RZ, RZ, RZ ;  /* 0x000000ffff167224 */ /* 0x000fe200078e00ff */
[----:B------:R-:W-:-:S02]  /*0a30*/  UMOV UR4, 0x400 ;  /* 0x0000040000047882 */ /* 0x000fc40000000000 */
        /* <DEDUP_REMOVED lines=9> */
[----:B------:R-:W-:Y:S02]  /*0ad0*/  MOV R5, RZ ;  /* 0x000000ff00057202 */ /* 0x000fe40000000f00 */
[----:B------:R-:W-:-:S02]  /*0ae0*/  MOV R12, RZ ;  /* 0x000000ff000c7202 */ /* 0x000fc40000000f00 */
[----:B------:R-:W-:Y:S01]  /*0af0*/  MOV R26, RZ ;  /* 0x000000ff001a7202 */ /* 0x000fe20000000f00 */
[----:B------:R-:W-:Y:S06]  /*0b00*/  @!P0 BRA `(.L_x_43) ;  /* 0x00000004006c8947 */ /* 0x000fec0003800000 */
[----:B------:R-:W0:Y:S01]  /*0b10*/  LDC R6, c[0x0][0x3a4] ;  /* 0x0000e900ff067b82 */ /* 0x000e220000000800 */
[C---:B------:R-:W-:Y:S01]  /*0b20*/  IADD3 R11, PT, PT, R8.reuse, 0x3, RZ ;  /* 0x00000003080b7810 */ /* 0x040fe20007ffe0ff */
[----:B------:R-:W-:Y:S01]  /*0b30*/  VIADD R13, R8, 0x2 ;  /* 0x00000002080d7836 */ /* 0x000fe20000000000 */
[----:B------:R-:W-:Y:S01]  /*0b40*/  LOP3.LUT R5, R10, 0x7ffffffc, RZ, 0xc0, !PT ;  /* 0x7ffffffc0a057812 */ /* 0x000fe200078ec0ff */
[----:B------:R-:W-:Y:S01]  /*0b50*/  HFMA2 R22, -RZ, RZ, 0, 0 ;  /* 0x00000000ff167431 */ /* 0x000fe200000001ff */
[----:B------:R-:W-:-:S03]  /*0b60*/  UIADD3 UR6, UPT, UPT, UR4, 0x10, URZ ;  /* 0x0000001004067890 */ /* 0x000fc6000fffe0ff */
[----:B------:R-:W1:Y:S01]  /*0b70*/  LDC R7, c[0x0][0x3b0] ;  /* 0x0000ec00ff077b82 */ /* 0x000e620000000800 */
[----:B------:R-:W-:Y:S01]  /*0b80*/  IMAD.MOV R0, RZ, RZ, -R5 ;  /* 0x000000ffff007224 */ /* 0x000fe200078e0a05 */
[----:B------:R-:W-:-:S06]  /*0b90*/  ULEA UR6, UR5, UR6, 0x18 ;  /* 0x0000000605067291 */ /* 0x000fcc000f8ec0ff */
[----:B------:R-:W2:Y:S08]  /*0ba0*/  LDC.64 R14, c[0x0][0x388] ;  /* 0x0000e200ff0e7b82 */ /* 0x000eb00000000a00 */
[----:B------:R-:W3:Y:S01]  /*0bb0*/  LDC.64 R16, c[0x0][0x390] ;  /* 0x0000e400ff107b82 */ /* 0x000ee20000000a00 */
[----:B0-----:R-:W-:Y:S02]  /*0bc0*/  IMAD R18, R6, R8, R6 ;  /* 0x0000000806127224 */ /* 0x001fe400078e0206 */
[----:B------:R-:W-:-:S02]  /*0bd0*/  IMAD R13, R13, R6, R3 ;  /* 0x000000060d0d7224 */ /* 0x000fc400078e0203 */
[--C-:B------:R-:W-:Y:S01]  /*0be0*/  IMAD R11, R11, R6, R3.reuse ;  /* 0x000000060b0b7224 */ /* 0x100fe200078e0203 */
[----:B------:R-:W-:Y:S01]  /*0bf0*/  IADD3 R23, PT, PT, R3, R18, RZ ;  /* 0x0000001203177210 */ /* 0x000fe20007ffe0ff */
[----:B------:R-:W-:-:S07]  /*0c00*/  IMAD R2, R6, R8, R3 ;  /* 0x0000000806027224 */ /* 0x000fce00078e0203 */
.L_x_44:
[----:B---3--:R-:W-:-:S06]  /*0c10*/  IMAD.WIDE.U32 R18, R2, 0x4, R16 ;  /* 0x0000000402127825 */ /* 0x008fcc00078e0010 */
[----:B------:R-:W3:Y:S01]  /*0c20*/  LDG.E R18, desc[UR8][R18.64] ;  /* 0x0000000812127981 */ /* 0x000ee2000c1e1900 */
[----:B--2---:R-:W-:-:S05]  /*0c30*/  IMAD.WIDE.U32 R20, R2, 0x4, R14 ;  /* 0x0000000402147825 */ /* 0x004fca00078e000e */
[----:B------:R0:W2:Y:S02]  /*0c40*/  LDG.E R29, desc[UR8][R20.64] ;  /* 0x00000008141d7981 */ /* 0x0000a4000c1e1900 */
[----:B0-----:R-:W-:-:S06]  /*0c50*/  IMAD.WIDE.U32 R20, R23, 0x4, R16 ;  /* 0x0000000417147825 */ /* 0x001fcc00078e0010 */
[----:B------:R-:W4:Y:S01]  /*0c60*/  LDG.E R20, desc[UR8][R20.64] ;  /* 0x0000000814147981 */ /* 0x000f22000c1e1900 */
[----:B---3--:R-:W-:-:S04]  /*0c70*/  IADD3 R24, PT, PT, R18, -R9, RZ ;  /* 0x8000000912187210 */ /* 0x008fc80007ffe0ff */
[----:B------:R-:W-:-:S05]  /*0c80*/  LEA R24, R24, UR6, 0x2 ;  /* 0x0000000618187c11 */ /* 0x000fca000f8e10ff */
[C---:B-1----:R-:W-:Y:S01]  /*0c90*/  IMAD R28, R7.reuse, 0x4, R24 ;  /* 0x00000004071c7824 */ /* 0x042fe200078e0218 */
[----:B------:R0:W2:Y:S04]  /*0ca0*/  LDS R27, [R24] ;  /* 0x00000000181b7984 */ /* 0x0000a80000000800 */
[----:B------:R-:W1:Y:S01]  /*0cb0*/  LDS R19, [R28] ;  /* 0x000000001c137984 */ /* 0x000e620000000800 */
[----:B0-----:R-:W-:-:S05]  /*0cc0*/  LEA R24, R7, R28, 0x2 ;  /* 0x0000001c07187211 */ /* 0x001fca00078e10ff */
[----:B------:R0:W3:Y:S01]  /*0cd0*/  LDS R28, [R24] ;  /* 0x00000000181c7984 */ /* 0x0000e20000000800 */
[C---:B--2---:R-:W-:Y:S01]  /*0ce0*/  FFMA R26, R29.reuse, R27, R26 ;  /* 0x0000001b1d1a7223 */ /* 0x044fe2000000001a */
[----:B-1----:R-:W-:Y:S01]  /*0cf0*/  FFMA R27, R29, R19, R12 ;  /* 0x000000131d1b7223 */ /* 0x002fe2000000000c */
[----:B------:R-:W-:-:S05]  /*0d00*/  IMAD.WIDE.U32 R18, R23, 0x4, R14 ;  /* 0x0000000417127825 */ /* 0x000fca00078e000e */
[----:B------:R1:W2:Y:S01]  /*0d10*/  LDG.E R12, desc[UR8][R18.64] ;  /* 0x00000008120c7981 */ /* 0x0002a2000c1e1900 */
[----:B0-----:R-:W-:Y:S01]  /*0d20*/  LEA R24, R7, R24, 0x2 ;  /* 0x0000001807187211 */ /* 0x001fe200078e10ff */
[----:B---3--:R-:W-:-:S04]  /*0d30*/  FFMA R25, R29, R28, R25 ;  /* 0x0000001c1d197223 */ /* 0x008fc80000000019 */
[----:B------:R-:W0:Y:S01]  /*0d40*/  LDS R28, [R24] ;  /* 0x00000000181c7984 */ /* 0x000e220000000800 */
[----:B----4-:R-:W-:-:S05]  /*0d50*/  IMAD.IADD R20, R20, 0x1, -R9 ;  /* 0x0000000114147824 */ /* 0x010fca00078e0a09 */
[----:B------:R-:W-:-:S05]  /*0d60*/  LEA R20, R20, UR6, 0x2 ;  /* 0x0000000614147c11 */ /* 0x000fca000f8e10ff */
[----:B-1----:R1:W2:Y:S01]  /*0d70*/  LDS R19, [R20] ;  /* 0x0000000014137984 */ /* 0x0022a20000000800 */
[----:B0-----:R-:W-:Y:S01]  /*0d80*/  FFMA R29, R29, R28, R22 ;  /* 0x0000001c1d1d7223 */ /* 0x001fe20000000016 */
[----:B------:R-:W-:Y:S01]  /*0d90*/  LEA R22, R7, R20, 0x2 ;  /* 0x0000001407167211 */ /* 0x000fe200078e10ff */
[----:B-1----:R-:W-:-:S04]  /*0da0*/  IMAD.WIDE.U32 R20, R13, 0x4, R16 ;  /* 0x000000040d147825 */ /* 0x002fc800078e0010 */
[----:B------:R0:W1:Y:S04]  /*0db0*/  LDS R18, [R22] ;  /* 0x0000000016127984 */ /* 0x0000680000000800 */
[----:B------:R-:W3:Y:S01]  /*0dc0*/  LDG.E R21, desc[UR8][R20.64] ;  /* 0x0000000814157981 */ /* 0x000ee2000c1e1900 */
[----:B0-----:R-:W-:-:S05]  /*0dd0*/  LEA R22, R7, R22, 0x2 ;  /* 0x0000001607167211 */ /* 0x001fca00078e10ff */
[----:B------:R-:W0:Y:S01]  /*0de0*/  LDS R28, [R22] ;  /* 0x00000000161c7984 */ /* 0x000e220000000800 */
[C---:B--2---:R-:W-:Y:S01]  /*0df0*/  FFMA R26, R12.reuse, R19, R26 ;  /* 0x000000130c1a7223 */ /* 0x044fe2000000001a */
[----:B-1----:R-:W-:Y:S01]  /*0e00*/  FFMA R27, R12, R18, R27 ;  /* 0x000000120c1b7223 */ /* 0x002fe2000000001b */
[----:B------:R-:W-:-:S05]  /*0e10*/  IMAD.WIDE.U32 R18, R13, 0x4, R14 ;  /* 0x000000040d127825 */ /* 0x000fca00078e000e */
[----:B------:R1:W2:Y:S01]  /*0e20*/  LDG.E R24, desc[UR8][R18.64] ;  /* 0x0000000812187981 */ /* 0x0002a2000c1e1900 */
[----:B0-----:R-:W-:Y:S01]  /*0e30*/  FFMA R25, R12, R28, R25 ;  /* 0x0000001c0c197223 */ /* 0x001fe20000000019 */
[----:B------:R-:W-:-:S06]  /*0e40*/  IMAD R28, R7, 0x4, R22 ;  /* 0x00000004071c7824 */ /* 0x000fcc00078e0216 */
[----:B------:R-:W0:Y:S01]  /*0e50*/  LDS R28, [R28] ;  /* 0x000000001c1c7984 */ /* 0x000e220000000800 */
[----:B---3--:R-:W-:-:S04]  /*0e60*/  IADD3 R21, PT, PT, R21, -R9, RZ ;  /* 0x8000000915157210 */ /* 0x008fc80007ffe0ff */
[----:B-1----:R-:W-:Y:S01]  /*0e70*/  LEA R18, R21, UR6, 0x2 ;  /* 0x0000000615127c11 */ /* 0x002fe2000f8e10ff */
[----:B------:R-:W-:-:S04]  /*0e80*/  IMAD.WIDE.U32 R20, R11, 0x4, R16 ;  /* 0x000000040b147825 */ /* 0x000fc800078e0010 */
[----:B0-----:R-:W-:Y:S01]  /*0e90*/  FFMA R29, R12, R28, R29 ;  /* 0x0000001c0c1d7223 */ /* 0x001fe2000000001d */
[----:B------:R-:W2:Y:S04]  /*0ea0*/  LDS R19, [R18] ;  /* 0x0000000012137984 */ /* 0x000ea80000000800 */
[----:B------:R-:W3:Y:S01]  /*0eb0*/  LDG.E R20, desc[UR8][R20.64] ;  /* 0x0000000814147981 */ /* 0x000ee2000c1e1900 */
[----:B------:R-:W-:-:S05]  /*0ec0*/  LEA R12, R7, R18, 0x2 ;  /* 0x00000012070c7211 */ /* 0x000fca00078e10ff */
[----:B------:R0:W1:Y:S02]  /*0ed0*/  LDS R18, [R12] ;  /* 0x000000000c127984 */ /* 0x0000640000000800 */
[----:B0-----:R-:W-:-:S05]  /*0ee0*/  IMAD R12, R7, 0x4, R12 ;  /* 0x00000004070c7824 */ /* 0x001fca00078e020c */
[----:B------:R-:W0:Y:S01]  /*0ef0*/  LDS R22, [R12] ;  /* 0x000000000c167984 */ /* 0x000e220000000800 */
[C---:B--2---:R-:W-:Y:S01]  /*0f00*/  FFMA R26, R24.reuse, R19, R26 ;  /* 0x00000013181a7223 */ /* 0x044fe2000000001a */
[----:B-1----:R-:W-:Y:S01]  /*0f10*/  FFMA R27, R24, R18, R27 ;  /* 0x00000012181b7223 */ /* 0x002fe2000000001b */
[----:B------:R-:W-:-:S06]  /*0f20*/  IMAD.WIDE.U32 R18, R11, 0x4, R14 ;  /* 0x000000040b127825 */ /* 0x000fcc00078e000e */
[----:B------:R1:W2:Y:S01]  /*0f30*/  LDG.E R19, desc[UR8][R18.64] ;  /* 0x0000000812137981 */ /* 0x0002a2000c1e1900 */
[----:B0-----:R-:W-:Y:S01]  /*0f40*/  FFMA R22, R24, R22, R25 ;  /* 0x0000001618167223 */ /* 0x001fe20000000019 */
[----:B------:R-:W-:-:S06]  /*0f50*/  LEA R25, R7, R12, 0x2 ;  /* 0x0000000c07197211 */ /* 0x000fcc00078e10ff */
[----:B------:R-:W0:Y:S01]  /*0f60*/  LDS R25, [R25] ;  /* 0x0000000019197984 */ /* 0x000e220000000800 */
[----:B------:R-:W-:Y:S01]  /*0f70*/  VIADD R0, R0, 0x4 ;  /* 0x0000000400007836 */ /* 0x000fe20000000000 */
[----:B---3--:R-:W-:-:S04]  /*0f80*/  IADD3 R28, PT, PT, R20, -R9, RZ ;  /* 0x80000009141c7210 */ /* 0x008fc80007ffe0ff */
[----:B------:R-:W-:Y:S01]  /*0f90*/  LEA R28, R28, UR6, 0x2 ;  /* 0x000000061c1c7c11 */ /* 0x000fe2000f8e10ff */
[----:B0-----:R-:W-:-:S04]  /*0fa0*/  FFMA R24, R24, R25, R29 ;  /* 0x0000001918187223 */ /* 0x001fc8000000001d */
[C---:B------:R-:W-:Y:S02]  /*0fb0*/  IMAD R29, R7.reuse, 0x4, R28 ;  /* 0x00000004071d7824 */ /* 0x040fe400078e021c */
[----:B------:R-:W-:Y:S03]  /*0fc0*/  LDS R28, [R28] ;  /* 0x000000001c1c7984 */ /* 0x000fe60000000800 */
[C---:B-1----:R-:W-:Y:S01]  /*0fd0*/  LEA R18, R7.reuse, R29, 0x2 ;  /* 0x0000001d07127211 */ /* 0x042fe200078e10ff */
[----:B------:R-:W-:Y:S03]  /*0fe0*/  LDS R12, [R29] ;  /* 0x000000001d0c7984 */ /* 0x000fe60000000800 */
[----:B------:R-:W-:Y:S01]  /*0ff0*/  LEA R20, R7, R18, 0x2 ;  /* 0x0000001207147211 */ /* 0x000fe200078e10ff */
[----:B------:R-:W2:Y:S05]  /*1000*/  LDS R21, [R18] ;  /* 0x0000000012157984 */ /* 0x000eaa0000000800 */
[----:B------:R-:W0:Y:S01]  /*1010*/  LDS R20, [R20] ;  /* 0x0000000014147984 */ /* 0x000e220000000800 */
[----:B------:R-:W-:Y:S01]  /*1020*/  ISETP.NE.AND P0, PT, R0, RZ, PT ;  /* 0x000000ff0000720c */ /* 0x000fe20003f05270 */
[C---:B------:R-:W-:Y:S01]  /*1030*/  IMAD R13, R6.reuse, 0x4, R13 ;  /* 0x00000004060d7824 */ /* 0x040fe200078e020d */
[----:B------:R-:W-:-:S02]  /*1040*/  LEA R2, R6, R2, 0x2 ;  /* 0x0000000206027211 */ /* 0x000fc400078e10ff */
[C---:B------:R-:W-:Y:S02]  /*1050*/  LEA R23, R6.reuse, R23, 0x2 ;  /* 0x0000001706177211 */ /* 0x040fe400078e10ff */
[----:B------:R-:W-:Y:S01]  /*1060*/  LEA R11, R6, R11, 0x2 ;  /* 0x0000000b060b7211 */ /* 0x000fe200078e10ff */
[C---:B--2---:R-:W-:Y:S01]  /*1070*/  FFMA R25, R19.reuse, R21, R22 ;  /* 0x0000001513197223 */ /* 0x044fe20000000016 */
[C---:B------:R-:W-:Y:S01]  /*1080*/  FFMA R26, R19.reuse, R28, R26 ;  /* 0x0000001c131a7223 */ /* 0x040fe2000000001a */
[C---:B------:R-:W-:Y:S01]  /*1090*/  FFMA R12, R19.reuse, R12, R27 ;  /* 0x0000000c130c7223 */ /* 0x040fe2000000001b */
[----:B0-----:R-:W-:-:S03]  /*10a0*/  FFMA R22, R19, R20, R24 ;  /* 0x0000001413167223 */ /* 0x001fc60000000018 */
[----:B------:R-:W-:Y:S05]  /*10b0*/  @P0 BRA `(.L_x_44) ;  /* 0xfffffff800d40947 */ /* 0x000fea000383ffff */
.L_x_43:
[----:B------:R-:W-:Y:S05]  /*10c0*/  @!P1 BRA `(.L_x_42) ;  /* 0x0000000400289947 */ /* 0x000fea0003800000 */
[----:B------:R-:W-:Y:S02]  /*10d0*/  ISETP.NE.AND P0, PT, R4, 0x1, PT ;  /* 0x000000010400780c */ /* 0x000fe40003f05270 */
[----:B------:R-:W-:-:S04]  /*10e0*/  LOP3.LUT R10, R10, 0x1, RZ, 0xc0, !PT ;  /* 0x000000010a0a7812 */ /* 0x000fc800078ec0ff */
[----:B------:R-:W-:-:S07]  /*10f0*/  ISETP.NE.U32.AND P1, PT, R10, 0x1, PT ;  /* 0x000000010a00780c */ /* 0x000fce0003f25070 */
[----:B------:R-:W-:Y:S06]  /*1100*/  @!P0 BRA `(.L_x_45) ;  /* 0x0000000000b08947 */ /* 0x000fec0003800000 */
[----:B------:R-:W0:Y:S01]  /*1110*/  LDC.64 R16, c[0x0][0x390] ;  /* 0x0000e400ff107b82 */ /* 0x000e220000000a00 */
[----:B------:R-:W1:Y:S01]  /*1120*/  LDCU UR6, c[0x0][0x3a4] ;  /* 0x00007480ff0677ac */ /* 0x000e620008000800 */
[----:B------:R-:W-:-:S06]  /*1130*/  IADD3 R0, PT, PT, R5, R8, RZ ;  /* 0x0000000805007210 */ /* 0x000fcc0007ffe0ff */
[----:B------:R-:W2:Y:S08]  /*1140*/  LDC.64 R14, c[0x0][0x388] ;  /* 0x0000e200ff0e7b82 */ /* 0x000eb00000000a00 */
[----:B------:R-:W3:Y:S01]  /*1150*/  LDC R19, c[0x0][0x3b0] ;  /* 0x0000ec00ff137b82 */ /* 0x000ee20000000800 */
[----:B-1----:R-:W-:-:S04]  /*1160*/  IMAD R7, R0, UR6, R3 ;  /* 0x0000000600077c24 */ /* 0x002fc8000f8e0203 */
[C---:B------:R-:W-:Y:S02]  /*1170*/  VIADD R13, R7.reuse, UR6 ;  /* 0x00000006070d7c36 */ /* 0x040fe40008000000 */
[----:B0-----:R-:W-:-:S04]  /*1180*/  IMAD.WIDE.U32 R10, R7, 0x4, R16 ;  /* 0x00000004070a7825 */ /* 0x001fc800078e0010 */
[----:B------:R-:W-:Y:S02]  /*1190*/  IMAD.WIDE.U32 R16, R13, 0x4, R16 ;  /* 0x000000040d107825 */ /* 0x000fe400078e0010 */
[----:B------:R-:W4:Y:S04]  /*11a0*/  LDG.E R10, desc[UR8][R10.64] ;  /* 0x000000080a0a7981 */ /* 0x000f28000c1e1900 */
[----:B------:R-:W5:Y:S01]  /*11b0*/  LDG.E R16, desc[UR8][R16.64] ;  /* 0x0000000810107981 */ /* 0x000f62000c1e1900 */
[----:B--2---:R-:W-:-:S04]  /*11c0*/  IMAD.WIDE.U32 R6, R7, 0x4, R14 ;  /* 0x0000000407067825 */ /* 0x004fc800078e000e */
[----:B------:R-:W-:Y:S02]  /*11d0*/  IMAD.WIDE.U32 R14, R13, 0x4, R14 ;  /* 0x000000040d0e7825 */ /* 0x000fe400078e000e */
[----:B------:R0:W2:Y:S04]  /*11e0*/  LDG.E R7, desc[UR8][R6.64] ;  /* 0x0000000806077981 */ /* 0x0000a8000c1e1900 */
[----:B------:R1:W2:Y:S01]  /*11f0*/  LDG.E R0, desc[UR8][R14.64] ;  /* 0x000000080e007981 */ /* 0x0002a2000c1e1900 */
[----:B------:R-:W-:Y:S01]  /*1200*/  UIADD3 UR6, UPT, UPT, UR4, 0x10, URZ ;  /* 0x0000001004067890 */ /* 0x000fe2000fffe0ff */
[----:B------:R-:W-:-:S03]  /*1210*/  IADD3 R5, PT, PT, R5, 0x2, RZ ;  /* 0x0000000205057810 */ /* 0x000fc60007ffe0ff */
[----:B------:R-:W-:Y:S01]  /*1220*/  ULEA UR6, UR5, UR6, 0x18 ;  /* 0x0000000605067291 */ /* 0x000fe2000f8ec0ff */
[----:B----4-:R-:W-:-:S05]  /*1230*/  IADD3 R10, PT, PT, R10, -R9, RZ ;  /* 0x800000090a0a7210 */ /* 0x010fca0007ffe0ff */
[----:B------:R-:W-:Y:S02]  /*1240*/  LEA R10, R10, UR6, 0x2 ;  /* 0x000000060a0a7c11 */ /* 0x000fe4000f8e10ff */
[----:B-----5:R-:W-:Y:S02]  /*1250*/  IADD3 R16, PT, PT, R16, -R9, RZ ;  /* 0x8000000910107210 */ /* 0x020fe40007ffe0ff */
[C---:B---3--:R-:W-:Y:S02]  /*1260*/  LEA R2, R19.reuse, R10, 0x2 ;  /* 0x0000000a13027211 */ /* 0x048fe400078e10ff */
[----:B------:R-:W-:Y:S01]  /*1270*/  LEA R16, R16, UR6, 0x2 ;  /* 0x0000000610107c11 */ /* 0x000fe2000f8e10ff */
[----:B------:R-:W2:Y:S02]  /*1280*/  LDS R10, [R10] ;  /* 0x000000000a0a7984 */ /* 0x000ea40000000800 */
[C---:B------:R-:W-:Y:S01]  /*1290*/  IMAD R4, R19.reuse, 0x4, R2 ;  /* 0x0000000413047824 */ /* 0x040fe200078e0202 */
[C---:B------:R-:W-:Y:S01]  /*12a0*/  LEA R17, R19.reuse, R16, 0x2 ;  /* 0x0000001013117211 */ /* 0x040fe200078e10ff */
[----:B------:R-:W3:Y:S03]  /*12b0*/  LDS R13, [R2] ;  /* 0x00000000020d7984 */ /* 0x000ee60000000800 */
[C---:B------:R-:W-:Y:S01]  /*12c0*/  LEA R18, R19.reuse, R17, 0x2 ;  /* 0x0000001113127211 */ /* 0x040fe200078e10ff */
[----:B------:R-:W4:Y:S01]  /*12d0*/  LDS R16, [R16] ;  /* 0x0000000010107984 */ /* 0x000f220000000800 */
[----:B0-----:R-:W-:-:S03]  /*12e0*/  LEA R6, R19, R4, 0x2 ;  /* 0x0000000413067211 */ /* 0x001fc600078e10ff */
[----:B------:R-:W-:Y:S01]  /*12f0*/  IMAD R19, R19, 0x4, R18 ;  /* 0x0000000413137824 */ /* 0x000fe200078e0212 */
[----:B------:R-:W0:Y:S04]  /*1300*/  LDS R4, [R4] ;  /* 0x0000000004047984 */ /* 0x000e280000000800 */
[----:B-1----:R-:W1:Y:S04]  /*1310*/  LDS R15, [R6] ;  /* 0x00000000060f7984 */ /* 0x002e680000000800 */
[----:B------:R-:W5:Y:S04]  /*1320*/  LDS R14, [R17] ;  /* 0x00000000110e7984 */ /* 0x000f680000000800 */
[----:B------:R-:W5:Y:S04]  /*1330*/  LDS R18, [R18] ;  /* 0x0000000012127984 */ /* 0x000f680000000800 */
[----:B------:R-:W5:Y:S01]  /*1340*/  LDS R20, [R19] ;  /* 0x0000000013147984 */ /* 0x000f620000000800 */
[C---:B--2---:R-:W-:Y:S01]  /*1350*/  FFMA R11, R7.reuse, R10, R26 ;  /* 0x0000000a070b7223 */ /* 0x044fe2000000001a */
[----:B---3--:R-:W-:-:S03]  /*1360*/  FFMA R13, R7, R13, R12 ;  /* 0x0000000d070d7223 */ /* 0x008fc6000000000c */
[C---:B----4-:R-:W-:Y:S01]  /*1370*/  FFMA R26, R0.reuse, R16, R11 ;  /* 0x00000010001a7223 */ /* 0x050fe2000000000b */
[C---:B0-----:R-:W-:Y:S01]  /*1380*/  FFMA R25, R7.reuse, R4, R25 ;  /* 0x0000000407197223 */ /* 0x041fe20000000019 */
[----:B-1----:R-:W-:Y:S01]  /*1390*/  FFMA R15, R7, R15, R22 ;  /* 0x0000000f070f7223 */ /* 0x002fe20000000016 */
[C---:B-----5:R-:W-:Y:S02]  /*13a0*/  FFMA R12, R0.reuse, R14, R13 ;  /* 0x0000000e000c7223 */ /* 0x060fe4000000000d */
[C---:B------:R-:W-:Y:S01]  /*13b0*/  FFMA R25, R0.reuse, R18, R25 ;  /* 0x0000001200197223 */ /* 0x040fe20000000019 */
[----:B------:R-:W-:-:S07]  /*13c0*/  FFMA R22, R0, R20, R15 ;  /* 0x0000001400167223 */ /* 0x000fce000000000f */
.L_x_45:
        /* <DEDUP_REMOVED lines=8> */
[----:B--2---:R-:W-:Y:S02]  /*1450*/  IMAD.WIDE.U32 R4, R11, 0x4, R4 ;  /* 0x000000040b047825 */ /* 0x004fe400078e0004 */
[----:B------:R-:W0:Y:S04]  /*1460*/  LDC R11, c[0x0][0x3b0] ;  /* 0x0000ec00ff0b7b82 */ /* 0x000e280000000800 */
[----:B------:R-:W2:Y:S01]  /*1470*/  LDG.E R5, desc[UR8][R4.64] ;  /* 0x0000000804057981 */ /* 0x000ea2000c1e1900 */
[----:B------:R-:W-:-:S04]  /*1480*/  UIADD3 UR4, UPT, UPT, UR4, 0x10, URZ ;  /* 0x0000001004047890 */ /* 0x000fc8000fffe0ff */
[----:B------:R-:W-:Y:S01]  /*1490*/  ULEA UR4, UR5, UR4, 0x18 ;  /* 0x0000000405047291 */ /* 0x000fe2000f8ec0ff */
[----:B---3--:R-:W-:-:S05]  /*14a0*/  IADD3 R9, PT, PT, R6, -R9, RZ ;  /* 0x8000000906097210 */ /* 0x008fca0007ffe0ff */
[----:B------:R-:W-:-:S05]  /*14b0*/  LEA R9, R9, UR4, 0x2 ;  /* 0x0000000409097c11 */ /* 0x000fca000f8e10ff */
[C---:B0-----:R-:W-:Y:S02]  /*14c0*/  IMAD R0, R11.reuse, 0x4, R9 ;  /* 0x000000040b007824 */ /* 0x041fe400078e0209 */
[----:B------:R-:W2:Y:S03]  /*14d0*/  LDS R9, [R9] ;  /* 0x0000000009097984 */ /* 0x000ea60000000800 */
[C---:B------:R-:W-:Y:S01]  /*14e0*/  LEA R2, R11.reuse, R0, 0x2 ;  /* 0x000000000b027211 */ /* 0x040fe200078e10ff */
[----:B------:R-:W0:Y:S03]  /*14f0*/  LDS R7, [R0] ;  /* 0x0000000000077984 */ /* 0x000e260000000800 */
[----:B------:R-:W-:Y:S02]  /*1500*/  LEA R6, R11, R2, 0x2 ;  /* 0x000000020b067211 */ /* 0x000fe400078e10ff */
[----:B------:R-:W1:Y:S04]  /*1510*/  LDS R2, [R2] ;  /* 0x0000000002027984 */ /* 0x000e680000000800 */
[----:B------:R-:W3:Y:S01]  /*1520*/  LDS R11, [R6] ;  /* 0x00000000060b7984 */ /* 0x000ee20000000800 */
[C---:B--2---:R-:W-:Y:S01]  /*1530*/  FFMA R26, R5.reuse, R9, R26 ;  /* 0x00000009051a7223 */ /* 0x044fe2000000001a */
[C---:B0-----:R-:W-:Y:S01]  /*1540*/  FFMA R12, R5.reuse, R7, R12 ;  /* 0x00000007050c7223 */ /* 0x041fe2000000000c */
[C---:B-1----:R-:W-:Y:S01]  /*1550*/  FFMA R25, R5.reuse, R2, R25 ;  /* 0x0000000205197223 */ /* 0x042fe20000000019 */
[----:B---3--:R-:W-:-:S07]  /*1560*/  FFMA R22, R5, R11, R22 ;  /* 0x0000000b05167223 */ /* 0x008fce0000000016 */
.L_x_42:
[----:B------:R-:W0:Y:S08]  /*1570*/  LDC.64 R4, c[0x0][0x398] ;  /* 0x0000e600ff047b82 */ /* 0x000e300000000a00 */
[----:B------:R-:W1:Y:S01]  /*1580*/  LDC R11, c[0x0][0x3a4] ;  /* 0x0000e900ff0b7b82 */ /* 0x000e620000000800 */
[----:B0-----:R-:W-:-:S05]  /*1590*/  IMAD.WIDE.U32 R2, R3, 0x4, R4 ;  /* 0x0000000403027825 */ /* 0x001fca00078e0004 */
[----:B------:R-:W-:Y:S01]  /*15a0*/  REDG.E.ADD.F32.FTZ.RN.STRONG.GPU desc[UR8][R2.64], R26 ;  /* 0x0000001a020079a6 */ /* 0x000fe2000c12f308 */
[C---:B-1----:R-:W-:Y:S01]  /*15b0*/  SHF.L.U32 R7, R11.reuse, 0x1, RZ ;  /* 0x000000010b077819 */ /* 0x042fe200000006ff */
[C---:B------:R-:W-:Y:S02]  /*15c0*/  IMAD R9, R11.reuse, 0x3, RZ ;  /* 0x000000030b097824 */ /* 0x040fe400078e02ff */
[----:B------:R-:W-:-:S04]  /*15d0*/  IMAD.WIDE R4, R11, 0x4, R2 ;  /* 0x000000040b047825 */ /* 0x000fc800078e0202 */
[--C-:B------:R-:W-:Y:S01]  /*15e0*/  IMAD.WIDE R6, R7, 0x4, R2.reuse ;  /* 0x0000000407067825 */ /* 0x100fe200078e0202 */
[----:B------:R-:W-:Y:S03]  /*15f0*/  REDG.E.ADD.F32.FTZ.RN.STRONG.GPU desc[UR8][R4.64], R12 ;  /* 0x0000000c040079a6 */ /* 0x000fe6000c12f308 */
[----:B------:R-:W-:Y:S01]  /*1600*/  IMAD.WIDE R8, R9, 0x4, R2 ;  /* 0x0000000409087825 */ /* 0x000fe200078e0202 */
[----:B------:R-:W-:Y:S04]  /*1610*/  REDG.E.ADD.F32.FTZ.RN.STRONG.GPU desc[UR8][R6.64], R25 ;  /* 0x00000019060079a6 */ /* 0x000fe8000c12f308 */
[----:B------:R-:W-:Y:S01]  /*1620*/  REDG.E.ADD.F32.FTZ.RN.STRONG.GPU desc[UR8][R8.64], R22 ;  /* 0x00000016080079a6 */ /* 0x000fe2000c12f308 */
[----:B------:R-:W-:Y:S05]  /*1630*/  EXIT ;  /* 0x000000000000794d */ /* 0x000fea0003800000 */
.L_x_46:
        /* <DEDUP_REMOVED lines=12> */
.L_x_75:


//--------------------- .text._Z13MatMulOnGPU_8PfS_PiS_iiiiiii --------------------------
	.section	.text._Z13MatMulOnGPU_8PfS_PiS_iiiiiii,"ax",@progbits
	.align	128
        .global         _Z13MatMulOnGPU_8PfS_PiS_iiiiiii
        .type           _Z13MatMulOnGPU_8PfS_PiS_iiiiiii,@function
        .size           _Z13MatMulOnGPU_8PfS_PiS_iiiiiii,(.L_x_76 - _Z13MatMulOnGPU_8PfS_PiS_iiiiiii)
        .other          _Z13MatMulOnGPU_8PfS_PiS_iiiiiii,@"STO_CUDA_ENTRY STV_DEFAULT"
_Z13MatMulOnGPU_8PfS_PiS_iiiiiii:
.text._Z13MatMulOnGPU_8PfS_PiS_iiiiiii:
[----:B------:R-:W-:Y:S08]  /*0000*/  LDC R1, c[0x0][0x37c] ;  /* 0x0000df00ff017b82 */ /* 0x000ff00000000800 */
[----:B------:R-:W0:Y:S01]  /*0010*/  S2UR UR4, SR_CTAID.Y ;  /* 0x00000000000479c3 */ /* 0x000e220000002600 */
[----:B------:R-:W1:Y:S01]  /*0020*/  LDCU.64 UR10, c[0x0][0x3b0] ;  /* 0x00007600ff0a77ac */ /* 0x000e620008000a00 */
[----:B------:R-:W2:Y:S01]  /*0030*/  S2R R3, SR_TID.X ;  /* 0x0000000000037919 */ /* 0x000ea20000002100 */
[----:B------:R-:W3:Y:S05]  /*0040*/  LDCU UR5, c[0x0][0x3a8] ;  /* 0x00007500ff0577ac */ /* 0x000eea0008000800 */
[----:B------:R-:W0:Y:S01]  /*0050*/  LDC R30, c[0x0][0x3a8] ;  /* 0x0000ea00ff1e7b82 */ /* 0x000e220000000800 */
[----:B------:R-:W4:Y:S07]  /*0060*/  LDCU.64 UR8, c[0x0][0x358] ;  /* 0x00006b00ff0877ac */ /* 0x000f2e0008000a00 */
[----:B------:R-:W5:Y:S01]  /*0070*/  LDC R7, c[0x0][0x3a0] ;  /* 0x0000e800ff077b82 */ /* 0x000f620000000800 */
[----:B-1----:R-:W-:Y:S01]  /*0080*/  UISETP.GE.AND UP0, UPT, UR11, 0x1, UPT ;  /* 0x000000010b00788c */ /* 0x002fe2000bf06270 */
[----:B------:R-:W-:Y:S01]  /*0090*/  MOV R2, UR10 ;  /* 0x0000000a00027c02 */ /* 0x000fe20008000f00 */
[----:B---3--:R-:W-:-:S05]  /*00a0*/  IMAD.U32 R29, RZ, RZ, UR5 ;  /* 0x00000005ff1d7e24 */ /* 0x008fca000f8e00ff */
[----:B------:R-:W1:Y:S01]  /*00b0*/  LDC R8, c[0x0][0x3ac] ;  /* 0x0000eb00ff087b82 */ /* 0x000e620000000800 */
[----:B0-----:R-:W-:-:S07]  /*00c0*/  IMAD R0, R30, UR4, R30 ;  /* 0x000000041e007c24 */ /* 0x001fce000f8e021e */
[----:B------:R-:W0:Y:S01]  /*00d0*/  S2UR UR6, SR_CTAID.X ;  /* 0x00000000000679c3 */ /* 0x000e220000002500 */
[----:B-----5:R-:W-:-:S13]  /*00e0*/  ISETP.GT.U32.AND P0, PT, R0, R7, PT ;  /* 0x000000070000720c */ /* 0x020fda0003f04070 */
[----:B-12-4-:R-:W-:Y:S05]  /*00f0*/  @!P0 BRA `(.L_x_47) ;  /* 0x0000000000588947 */ /* 0x016fea0003800000 */
[----:B------:R-:W-:Y:S02]  /*0100*/  IABS R9, R30 ;  /* 0x0000001e00097213 */ /* 0x000fe40000000000 */
[----:B------:R-:W-:Y:S02]  /*0110*/  ISETP.GE.AND P2, PT, R7, RZ, PT ;  /* 0x000000ff0700720c */ /* 0x000fe40003f46270 */
[----:B------:R-:W1:Y:S08]  /*0120*/  I2F.RP R0, R9 ;  /* 0x0000000900007306 */ /* 0x000e700000209400 */
[----:B-1----:R-:W1:Y:S02]  /*0130*/  MUFU.RCP R0, R0 ;  /* 0x0000000000007308 */ /* 0x002e640000001000 */
[----:B-1----:R-:W-:-:S06]  /*0140*/  IADD3 R4, PT, PT, R0, 0xffffffe, RZ ;  /* 0x0ffffffe00047810 */ /* 0x002fcc0007ffe0ff */
[----:B------:R1:W2:Y:S02]  /*0150*/  F2I.FTZ.U32.TRUNC.NTZ R5, R4 ;  /* 0x0000000400057305 */ /* 0x0002a4000021f000 */
[----:B-1----:R-:W-:Y:S02]  /*0160*/  HFMA2 R4, -RZ, RZ, 0, 0 ;  /* 0x00000000ff047431 */ /* 0x002fe400000001ff */
[----:B--2---:R-:W-:-:S04]  /*0170*/  IMAD.MOV R6, RZ, RZ, -R5 ;  /* 0x000000ffff067224 */ /* 0x004fc800078e0a05 */
[----:B------:R-:W-:Y:S01]  /*0180*/  IMAD R11, R6, R9, RZ ;  /* 0x00000009060b7224 */ /* 0x000fe200078e02ff */
[----:B------:R-:W-:-:S03]  /*0190*/  IABS R6, R7 ;  /* 0x0000000700067213 */ /* 0x000fc60000000000 */
[----:B------:R-:W-:-:S06]  /*01a0*/  IMAD.HI.U32 R5, R5, R11, R4 ;  /* 0x0000000b05057227 */ /* 0x000fcc00078e0004 */
[----:B------:R-:W-:-:S04]  /*01b0*/  IMAD.HI.U32 R5, R5, R6, RZ ;  /* 0x0000000605057227 */ /* 0x000fc800078e00ff */
[----:B------:R-:W-:-:S04]  /*01c0*/  IMAD.MOV R5, RZ, RZ, -R5 ;  /* 0x000000ffff057224 */ /* 0x000fc800078e0a05 */
[----:B------:R-:W-:-:S05]  /*01d0*/  IMAD R0, R9, R5, R6 ;  /* 0x0000000509007224 */ /* 0x000fca00078e0206 */
[----:B------:R-:W-:-:S13]  /*01e0*/  ISETP.GT.U32.AND P0, PT, R9, R0, PT ;  /* 0x000000000900720c */ /* 0x000fda0003f04070 */
[----:B------:R-:W-:Y:S02]  /*01f0*/  @!P0 IADD3 R0, PT, PT, R0, -R9, RZ ;  /* 0x8000000900008210 */ /* 0x000fe40007ffe0ff */
[----:B------:R-:W-:Y:S02]  /*0200*/  ISETP.NE.AND P0, PT, R30, RZ, PT ;  /* 0x000000ff1e00720c */ /* 0x000fe40003f05270 */
[----:B------:R-:W-:-:S13]  /*0210*/  ISETP.GT.U32.AND P1, PT, R9, R0, PT ;  /* 0x000000000900720c */ /* 0x000fda0003f24070 */
[----:B------:R-:W-:-:S05]  /*0220*/  @!P1 IMAD.IADD R0, R0, 0x1, -R9 ;  /* 0x0000000100009824 */ /* 0x000fca00078e0a09 */
[----:B------:R-:W-:Y:S02]  /*0230*/  @!P2 IADD3 R0, PT, PT, -R0, RZ, RZ ;  /* 0x000000ff0000a210 */ /* 0x000fe40007ffe1ff */
[----:B------:R-:W-:-:S05]  /*0240*/  @!P0 LOP3.LUT R0, RZ, R30, RZ, 0x33, !PT ;  /* 0x0000001eff008212 */ /* 0x000fca00078e33ff */
[----:B------:R-:W-:-:S07]  /*0250*/  IMAD.MOV.U32 R29, RZ, RZ, R0 ;  /* 0x000000ffff1d7224 */ /* 0x000fce00078e0000 */
.L_x_47:
[----:B------:R-:W-:Y:S02]  /*0260*/  IMAD R30, R30, UR4, RZ ;  /* 0x000000041e1e7c24 */ /* 0x000fe4000f8e02ff */
[----:B0-----:R-:W-:Y:S02]  /*0270*/  IMAD R27, R8, UR6, R3 ;  /* 0x00000006081b7c24 */ /* 0x001fe4000f8e0203 */
[----:B------:R-:W-:Y:S01]  /*0280*/  IMAD R28, R2, UR4, RZ ;  /* 0x00000004021c7c24 */ /* 0x000fe2000f8e02ff */
[----:B------:R-:W-:Y:S06]  /*0290*/  BRA.U !UP0, `(.L_x_48) ;  /* 0x0000000508fc7547 */ /* 0x000fec000b800000 */
[----:B------:R-:W-:Y:S01]  /*02a0*/  SHF.L.U32 R0, R8, 0x2, RZ ;  /* 0x0000000208007819 */ /* 0x000fe200000006ff */
[----:B------:R-:W-:Y:S01]  /*02b0*/  UMOV UR4, URZ ;  /* 0x000000ff00047c82 */ /* 0x000fe20008000000 */
[----:B------:R-:W-:Y:S02]  /*02c0*/  SHF.L.U32 R25, R3, 0x2, RZ ;  /* 0x0000000203197819 */ /* 0x000fe400000006ff */
[----:B------:R-:W0:Y:S01]  /*02d0*/  I2F.U32.RP R4, R0 ;  /* 0x0000000000047306 */ /* 0x000e220000209000 */
[----:B------:R-:W-:Y:S01]  /*02e0*/  IMAD.MOV R9, RZ, RZ, -R0 ;  /* 0x000000ffff097224 */ /* 0x000fe200078e0a00 */
[----:B------:R-:W-:Y:S02]  /*02f0*/  IADD3 R5, PT, PT, R25, R0, RZ ;  /* 0x0000000019057210 */ /* 0x000fe40007ffe0ff */
[----:B------:R-:W-:Y:S02]  /*0300*/  ISETP.NE.U32.AND P2, PT, R0, RZ, PT ;  /* 0x000000ff0000720c */ /* 0x000fe40003f45070 */
[----:B------:R-:W-:-:S02]  /*0310*/  ISETP.GE.AND P0, PT, R5, R2, PT ;  /* 0x000000020500720c */ /* 0x000fc40003f06270 */
[----:B------:R-:W-:Y:S02]  /*0320*/  VIMNMX R2, PT, PT, R5, R2, !PT ;  /* 0x0000000205027248 */ /* 0x000fe40007fe0100 */
[----:B------:R-:W-:Y:S01]  /*0330*/  SEL R8, RZ, 0x1, P0 ;  /* 0x00000001ff087807 */ /* 0x000fe20000000000 */
[----:B0-----:R-:W0:Y:S02]  /*0340*/  MUFU.RCP R4, R4 ;  /* 0x0000000400047308 */ /* 0x001e240000001000 */
[----:B0-----:R-:W-:-:S06]  /*0350*/  VIADD R6, R4, 0xffffffe ;  /* 0x0ffffffe04067836 */ /* 0x001fcc0000000000 */
[----:B------:R0:W1:Y:S02]  /*0360*/  F2I.FTZ.U32.TRUNC.NTZ R7, R6 ;  /* 0x0000000600077305 */ /* 0x000064000021f000 */
[----:B0-----:R-:W-:Y:S02]  /*0370*/  IMAD.MOV.U32 R6, RZ, RZ, RZ ;  /* 0x000000ffff067224 */ /* 0x001fe400078e00ff */
[----:B-1----:R-:W-:-:S04]  /*0380*/  IMAD R9, R9, R7, RZ ;  /* 0x0000000709097224 */ /* 0x002fc800078e02ff */
[----:B------:R-:W-:Y:S01]  /*0390*/  IMAD.HI.U32 R4, R7, R9, R6 ;  /* 0x0000000907047227 */ /* 0x000fe200078e0006 */
[----:B------:R-:W-:-:S05]  /*03a0*/  IADD3 R7, PT, PT, R2, -R5, -R8 ;  /* 0x8000000502077210 */ /* 0x000fca0007ffe808 */
[----:B------:R-:W-:-:S05]  /*03b0*/  IMAD.HI.U32 R9, R4, R7, RZ ;  /* 0x0000000704097227 */ /* 0x000fca00078e00ff */
[----:B------:R-:W-:-:S05]  /*03c0*/  IADD3 R2, PT, PT, -R9, RZ, RZ ;  /* 0x000000ff09027210 */ /* 0x000fca0007ffe1ff */
[----:B------:R-:W-:-:S05]  /*03d0*/  IMAD R7, R0, R2, R7 ;  /* 0x0000000200077224 */ /* 0x000fca00078e0207 */
[----:B------:R-:W-:-:S13]  /*03e0*/  ISETP.GE.U32.AND P0, PT, R7, R0, PT ;  /* 0x000000000700720c */ /* 0x000fda0003f06070 */
[----:B------:R-:W-:Y:S01]  /*03f0*/  @P0 IMAD.IADD R7, R7, 0x1, -R0 ;  /* 0x0000000107070824 */ /* 0x000fe200078e0a00 */
[----:B------:R-:W-:-:S04]  /*0400*/  @P0 IADD3 R9, PT, PT, R9, 0x1, RZ ;  /* 0x0000000109090810 */ /* 0x000fc80007ffe0ff */
[----:B------:R-:W-:Y:S02]  /*0410*/  ISETP.GE.U32.AND P1, PT, R7, R0, PT ;  /* 0x000000000700720c */ /* 0x000fe40003f26070 */
[----:B------:R-:W-:-:S05]  /*0420*/  IADD3 R7, PT, PT, R0, R5, RZ ;  /* 0x0000000500077210 */ /* 0x000fca0007ffe0ff */
[----:B------:R-:W-:-:S06]  /*0430*/  IMAD.IADD R4, R0, 0x1, R7 ;  /* 0x0000000100047824 */ /* 0x000fcc00078e0207 */
[----:B------:R-:W-:Y:S01]  /*0440*/  @P1 VIADD R9, R9, 0x1 ;  /* 0x0000000109091836 */ /* 0x000fe20000000000 */
[----:B------:R-:W-:-:S04]  /*0450*/  @!P2 LOP3.LUT R9, RZ, R0, RZ, 0x33, !PT ;  /* 0x00000000ff09a212 */ /* 0x000fc800078e33ff */
[----:B------:R-:W-:-:S07]  /*0460*/  IADD3 R6, PT, PT, R8, R9, RZ ;  /* 0x0000000908067210 */ /* 0x000fce0007ffe0ff */
.L_x_54:
[----:B0-----:R-:W0:Y:S01]  /*0470*/  LDC R2, c[0x0][0x3b0] ;  /* 0x0000ec00ff027b82 */ /* 0x001e220000000800 */
[----:B-1----:R-:W1:Y:S01]  /*0480*/  LDCU.64 UR10, c[0x0][0x380] ;  /* 0x00007000ff0a77ac */ /* 0x002e620008000a00 */
[----:B------:R-:W-:Y:S01]  /*0490*/  BSSY.RECONVERGENT B0, `(.L_x_49) ;  /* 0x000005b000007945 */ /* 0x000fe20003800200 */
[----:B0-----:R-:W-:-:S13]  /*04a0*/  ISETP.GE.AND P0, PT, R25, R2, PT ;  /* 0x000000021900720c */ /* 0x001fda0003f06270 */
[----:B-12---:R-:W-:Y:S05]  /*04b0*/  @P0 BRA `(.L_x_50) ;  /* 0x0000000400600947 */ /* 0x006fea0003800000 */
[----:B------:R-:W0:Y:S01]  /*04c0*/  LDCU UR5, c[0x0][0x3b8] ;  /* 0x00007700ff0577ac */ /* 0x000e220008000800 */
[C---:B------:R-:W-:Y:S01]  /*04d0*/  LOP3.LUT R14, R6.reuse, 0x3, RZ, 0xc0, !PT ;  /* 0x00000003060e7812 */ /* 0x040fe200078ec0ff */
[----:B------:R-:W-:Y:S01]  /*04e0*/  BSSY.RECONVERGENT B1, `(.L_x_51) ;  /* 0x000002b000017945 */ /* 0x000fe20003800200 */
[----:B------:R-:W-:Y:S01]  /*04f0*/  ISETP.GE.U32.AND P0, PT, R6, 0x3, PT ;  /* 0x000000030600780c */ /* 0x000fe20003f06070 */
[----:B------:R-:W-:Y:S01]  /*0500*/  IMAD.MOV.U32 R35, RZ, RZ, R25 ;  /* 0x000000ffff237224 */ /* 0x000fe200078e0019 */
[----:B------:R-:W-:Y:S01]  /*0510*/  ISETP.NE.AND P1, PT, R14, 0x3, PT ;  /* 0x000000030e00780c */ /* 0x000fe20003f25270 */
[----:B0-----:R-:W-:-:S04]  /*0520*/  UIMAD UR5, UR4, UR5, URZ ;  /* 0x00000005040572a4 */ /* 0x001fc8000f8e02ff */
[----:B------:R-:W-:Y:S02]  /*0530*/  USHF.R.S32.HI UR7, URZ, 0x1f, UR5 ;  /* 0x0000001fff077899 */ /* 0x000fe40008011405 */
[----:B------:R-:W-:-:S04]  /*0540*/  IADD3 R24, P2, PT, R28, UR5, RZ ;  /* 0x000000051c187c10 */ /* 0x000fc8000ff5e0ff */
[----:B------:R-:W-:Y:S02]  /*0550*/  LEA.HI.X.SX32 R26, R28, UR7, 0x1, P2 ;  /* 0x000000071c1a7c11 */ /* 0x000fe400090f0eff */
[----:B------:R-:W-:Y:S07]  /*0560*/  @!P1 BRA `(.L_x_52) ;  /* 0x0000000000889947 */ /* 0x000fee0003800000 */
[----:B------:R-:W0:Y:S01]  /*0570*/  LDC.64 R12, c[0x0][0x380] ;  /* 0x0000e000ff0c7b82 */ /* 0x000e220000000a00 */
[----:B------:R-:W-:-:S04]  /*0580*/  IADD3 R9, P1, PT, R25, R24, RZ ;  /* 0x0000001819097210 */ /* 0x000fc80007f3e0ff */
[----:B------:R-:W-:Y:S02]  /*0590*/  IADD3.X R10, PT, PT, RZ, R26, RZ, P1, !PT ;  /* 0x0000001aff0a7210 */ /* 0x000fe40000ffe4ff */
[----:B0-----:R-:W-:-:S04]  /*05a0*/  LEA R8, P1, R9, R12, 0x2 ;  /* 0x0000000c09087211 */ /* 0x001fc800078210ff */
[----:B------:R-:W-:-:S06]  /*05b0*/  LEA.HI.X R9, R9, R13, R10, 0x2, P1 ;  /* 0x0000000d09097211 */ /* 0x000fcc00008f140a */
[----:B------:R-:W2:Y:S01]  /*05c0*/  LDG.E.128 R8, desc[UR8][R8.64] ;  /* 0x0000000808087981 */ /* 0x000ea2000c1e1d00 */
[----:B------:R-:W-:Y:S01]  /*05d0*/  MOV R16, 0x400 ;  /* 0x0000040000107802 */ /* 0x000fe20000000f00 */
[----:B------:R-:W-:Y:S01]  /*05e0*/  IMAD R15, R2, UR4, R25 ;  /* 0x00000004020f7c24 */ /* 0x000fe2000f8e0219 */
[----:B------:R-:W-:Y:S01]  /*05f0*/  ISETP.NE.AND P1, PT, R14, RZ, PT ;  /* 0x000000ff0e00720c */ /* 0x000fe20003f25270 */
[----:B------:R-:W0:Y:S01]  /*0600*/  S2R R17, SR_CgaCtaId ;  /* 0x0000000000117919 */ /* 0x000e220000008800 */
[----:B------:R-:W-:Y:S02]  /*0610*/  MOV R35, R5 ;  /* 0x0000000500237202 */ /* 0x000fe40000000f00 */
[----:B0-----:R-:W-:-:S05]  /*0620*/  LEA R16, R17, R16, 0x18 ;  /* 0x0000001011107211 */ /* 0x001fca00078ec0ff */
[----:B------:R-:W-:-:S05]  /*0630*/  IMAD R15, R15, 0x4, R16 ;  /* 0x000000040f0f7824 */ /* 0x000fca00078e0210 */
[----:B--2---:R0:W-:Y:S01]  /*0640*/  STS.128 [R15], R8 ;  /* 0x000000080f007388 */ /* 0x0041e20000000c00 */
[----:B------:R-:W-:Y:S05]  /*0650*/  @!P1 BRA `(.L_x_52) ;  /* 0x00000000004c9947 */ /* 0x000fea0003800000 */
[----:B------:R-:W-:Y:S02]  /*0660*/  ISETP.NE.AND P1, PT, R14, 0x1, PT ;  /* 0x000000010e00780c */ /* 0x000fe40003f25270 */
[----:B0-----:R-:W-:-:S04]  /*0670*/  IADD3 R9, P3, PT, R5, R24, RZ ;  /* 0x0000001805097210 */ /* 0x001fc80007f7e0ff */
[----:B------:R-:W-:Y:S02]  /*0680*/  LEA.HI.X.SX32 R14, R5, R26, 0x1, P3 ;  /* 0x0000001a050e7211 */ /* 0x000fe400018f0eff */
[----:B------:R-:W-:-:S04]  /*0690*/  LEA R8, P3, R9, R12, 0x2 ;  /* 0x0000000c09087211 */ /* 0x000fc800078610ff */
[----:B------:R-:W-:Y:S02]  /*06a0*/  LEA.HI.X R9, R9, R13, R14, 0x2, P3 ;  /* 0x0000000d09097211 */ /* 0x000fe400018f140e */
[----:B------:R-:W-:-:S04]  /*06b0*/  @P1 IADD3 R10, P2, PT, R7, R24, RZ ;  /* 0x00000018070a1210 */ /* 0x000fc80007f5e0ff */
[----:B------:R-:W-:Y:S02]  /*06c0*/  @P1 LEA R12, P4, R10, R12, 0x2 ;  /* 0x0000000c0a0c1211 */ /* 0x000fe400078810ff */
[----:B------:R-:W-:-:S04]  /*06d0*/  @P1 LEA.HI.X.SX32 R11, R7, R26, 0x1, P2 ;  /* 0x0000001a070b1211 */ /* 0x000fc800010f0eff */
[----:B------:R-:W-:Y:S02]  /*06e0*/  @P1 LEA.HI.X R13, R10, R13, R11, 0x2, P4 ;  /* 0x0000000d0a0d1211 */ /* 0x000fe400020f140b */
[----:B------:R-:W2:Y:S04]  /*06f0*/  LDG.E.128 R8, desc[UR8][R8.64] ;  /* 0x0000000808087981 */ /* 0x000ea8000c1e1d00 */
[----:B------:R-:W3:Y:S01]  /*0700*/  @P1 LDG.E.128 R12, desc[UR8][R12.64] ;  /* 0x000000080c0c1981 */ /* 0x000ee2000c1e1d00 */
[C---:B------:R-:W-:Y:S02]  /*0710*/  IMAD R17, R2.reuse, UR4, R5 ;  /* 0x0000000402117c24 */ /* 0x040fe4000f8e0205 */
[----:B------:R-:W-:Y:S02]  /*0720*/  @P1 IMAD R19, R2, UR4, R7 ;  /* 0x0000000402131c24 */ /* 0x000fe4000f8e0207 */
[----:B------:R-:W-:-:S02]  /*0730*/  IMAD R17, R17, 0x4, R16 ;  /* 0x0000000411117824 */ /* 0x000fc400078e0210 */
[----:B------:R-:W-:Y:S01]  /*0740*/  IMAD.MOV.U32 R35, RZ, RZ, R7 ;  /* 0x000000ffff237224 */ /* 0x000fe200078e0007 */
[----:B------:R-:W-:Y:S02]  /*0750*/  @P1 LEA R19, R19, R16, 0x2 ;  /* 0x0000001013131211 */ /* 0x000fe400078e10ff */
[----:B------:R-:W-:Y:S01]  /*0760*/  @P1 MOV R35, R4 ;  /* 0x0000000400231202 */ /* 0x000fe20000000f00 */
[----:B--2---:R1:W-:Y:S04]  /*0770*/  STS.128 [R17], R8 ;  /* 0x0000000811007388 */ /* 0x0043e80000000c00 */
[----:B---3--:R1:W-:Y:S02]  /*0780*/  @P1 STS.128 [R19], R12 ;  /* 0x0000000c13001388 */ /* 0x0083e40000000c00 */
.L_x_52:
[----:B------:R-:W-:Y:S05]  /*0790*/  BSYNC.RECONVERGENT B1 ;  /* 0x0000000000017941 */ /* 0x000fea0003800200 */
.L_x_51:
[----:B------:R-:W-:Y:S05]  /*07a0*/  @!P0 BRA `(.L_x_50) ;  /* 0x0000000000a48947 */ /* 0x000fea0003800000 */
[----:B01----:R-:W0:Y:S01]  /*07b0*/  S2R R8, SR_CgaCtaId ;  /* 0x0000000000087919 */ /* 0x003e220000008800 */
[----:B------:R-:W-:-:S04]  /*07c0*/  MOV R31, 0x400 ;  /* 0x00000400001f7802 */ /* 0x000fc80000000f00 */
[----:B0-----:R-:W-:-:S07]  /*07d0*/  LEA R31, R8, R31, 0x18 ;  /* 0x0000001f081f7211 */ /* 0x001fce00078ec0ff */
.L_x_53:
[----:B--2---:R-:W-:Y:S02]  /*07e0*/  IADD3 R32, PT, PT, R0, R35, RZ ;  /* 0x0000002300207210 */ /* 0x004fe40007ffe0ff */
[CC--:B------:R-:W-:Y:S02]  /*07f0*/  IADD3 R9, P0, PT, R35.reuse, R24.reuse, RZ ;  /* 0x0000001823097210 */ /* 0x0c0fe40007f1e0ff */
[----:B------:R-:W-:Y:S01]  /*0800*/  IADD3 R13, P1, PT, R32, R24, RZ ;  /* 0x00000018200d7210 */ /* 0x000fe20007f3e0ff */
[C---:B------:R-:W-:Y:S01]  /*0810*/  IMAD.IADD R37, R0.reuse, 0x1, R32 ;  /* 0x0000000100257824 */ /* 0x040fe200078e0220 */
[----:B------:R-:W-:Y:S02]  /*0820*/  LEA.HI.X.SX32 R10, R35, R26, 0x1, P0 ;  /* 0x0000001a230a7211 */ /* 0x000fe400000f0eff */
[----:B------:R-:W-:Y:S02]  /*0830*/  LEA R8, P0, R9, UR10, 0x2 ;  /* 0x0000000a09087c11 */ /* 0x000fe4000f8010ff */
[----:B------:R-:W-:-:S02]  /*0840*/  IADD3 R33, PT, PT, R0, R37, RZ ;  /* 0x0000002500217210 */ /* 0x000fc40007ffe0ff */
[----:B------:R-:W-:Y:S02]  /*0850*/  LEA.HI.X.SX32 R22, R32, R26, 0x1, P1 ;  /* 0x0000001a20167211 */ /* 0x000fe400008f0eff */
[-C--:B------:R-:W-:Y:S02]  /*0860*/  IADD3 R17, P1, PT, R37, R24.reuse, RZ ;  /* 0x0000001825117210 */ /* 0x080fe40007f3e0ff */
[----:B------:R-:W-:Y:S02]  /*0870*/  IADD3 R14, P2, PT, R33, R24, RZ ;  /* 0x00000018210e7210 */ /* 0x000fe40007f5e0ff */
[----:B------:R-:W-:Y:S02]  /*0880*/  LEA.HI.X R9, R9, UR11, R10, 0x2, P0 ;  /* 0x0000000b09097c11 */ /* 0x000fe400080f140a */
[----:B------:R-:W-:Y:S02]  /*0890*/  LEA R12, P0, R13, UR10, 0x2 ;  /* 0x0000000a0d0c7c11 */ /* 0x000fe4000f8010ff */
[----:B------:R-:W-:-:S02]  /*08a0*/  LEA.HI.X.SX32 R18, R37, R26, 0x1, P1 ;  /* 0x0000001a25127211 */ /* 0x000fc400008f0eff */
[----:B------:R-:W-:Y:S01]  /*08b0*/  LEA R16, P1, R17, UR10, 0x2 ;  /* 0x0000000a11107c11 */ /* 0x000fe2000f8210ff */
[----:B------:R-:W2:Y:S01]  /*08c0*/  LDG.E.128 R8, desc[UR8][R8.64] ;  /* 0x0000000808087981 */ /* 0x000ea2000c1e1d00 */
[----:B------:R-:W-:Y:S02]  /*08d0*/  LEA.HI.X.SX32 R15, R33, R26, 0x1, P2 ;  /* 0x0000001a210f7211 */ /* 0x000fe400010f0eff */
[C---:B------:R-:W-:Y:S02]  /*08e0*/  LEA R20, P2, R14.reuse, UR10, 0x2 ;  /* 0x0000000a0e147c11 */ /* 0x040fe4000f8410ff */
[----:B------:R-:W-:Y:S02]  /*08f0*/  LEA.HI.X R13, R13, UR11, R22, 0x2, P0 ;  /* 0x0000000b0d0d7c11 */ /* 0x000fe400080f1416 */
[----:B------:R-:W-:Y:S02]  /*0900*/  LEA.HI.X R17, R17, UR11, R18, 0x2, P1 ;  /* 0x0000000b11117c11 */ /* 0x000fe400088f1412 */
[----:B------:R-:W-:-:S02]  /*0910*/  LEA.HI.X R21, R14, UR11, R15, 0x2, P2 ;  /* 0x0000000b0e157c11 */ /* 0x000fc400090f140f */
[----:B------:R-:W3:Y:S04]  /*0920*/  LDG.E.128 R12, desc[UR8][R12.64] ;  /* 0x000000080c0c7981 */ /* 0x000ee8000c1e1d00 */
[----:B------:R-:W4:Y:S04]  /*0930*/  LDG.E.128 R16, desc[UR8][R16.64] ;  /* 0x0000000810107981 */ /* 0x000f28000c1e1d00 */
[----:B------:R-:W5:Y:S01]  /*0940*/  LDG.E.128 R20, desc[UR8][R20.64] ;  /* 0x0000000814147981 */ /* 0x000f62000c1e1d00 */
[C---:B------:R-:W-:Y:S02]  /*0950*/  IMAD R34, R2.reuse, UR4, R35 ;  /* 0x0000000402227c24 */ /* 0x040fe4000f8e0223 */
[----:B------:R-:W-:-:S02]  /*0960*/  IMAD R32, R2, UR4, R32 ;  /* 0x0000000402207c24 */ /* 0x000fc4000f8e0220 */
[----:B------:R-:W-:Y:S01]  /*0970*/  IMAD R36, R2, UR4, R37 ;  /* 0x0000000402247c24 */ /* 0x000fe2000f8e0225 */
[-C--:B------:R-:W-:Y:S01]  /*0980*/  LEA R34, R34, R31.reuse, 0x2 ;  /* 0x0000001f22227211 */ /* 0x080fe200078e10ff */
[----:B------:R-:W-:Y:S02]  /*0990*/  IMAD R35, R2, UR4, R33 ;  /* 0x0000000402237c24 */ /* 0x000fe4000f8e0221 */
[----:B------:R-:W-:Y:S01]  /*09a0*/  IMAD R32, R32, 0x4, R31 ;  /* 0x0000000420207824 */ /* 0x000fe200078e021f */
[-C--:B------:R-:W-:Y:S02]  /*09b0*/  LEA R36, R36, R31.reuse, 0x2 ;  /* 0x0000001f24247211 */ /* 0x080fe400078e10ff */
[----:B------:R-:W-:Y:S01]  /*09c0*/  LEA R37, R35, R31, 0x2 ;  /* 0x0000001f23257211 */ /* 0x000fe200078e10ff */
[----:B------:R-:W-:-:S05]  /*09d0*/  IMAD.IADD R35, R0, 0x1, R33 ;  /* 0x0000000100237824 */ /* 0x000fca00078e0221 */
[----:B------:R-:W-:Y:S01]  /*09e0*/  ISETP.GE.AND P0, PT, R35, R2, PT ;  /* 0x000000022300720c */ /* 0x000fe20003f06270 */
[----:B--2---:R2:W-:Y:S04]  /*09f0*/  STS.128 [R34], R8 ;  /* 0x0000000822007388 */ /* 0x0045e80000000c00 */
[----:B---3--:R2:W-:Y:S04]  /*0a00*/  STS.128 [R32], R12 ;  /* 0x0000000c20007388 */ /* 0x0085e80000000c00 */
[----:B----4-:R2:W-:Y:S04]  /*0a10*/  STS.128 [R36], R16 ;  /* 0x0000001024007388 */ /* 0x0105e80000000c00 */
[----:B-----5:R2:W-:Y:S01]  /*0a20*/  STS.128 [R37], R20 ;  /* 0x0000001425007388 */ /* 0x0205e20000000c00 */
[----:B------:R-:W-:Y:S05]  /*0a30*/  @!P0 BRA `(.L_x_53) ;  /* 0xfffffffc00688947 */ /* 0x000fea000383ffff */
.L_x_50:
[----:B------:R-:W-:Y:S05]  /*0a40*/  BSYNC.RECONVERGENT B0 ;  /* 0x0000000000007941 */ /* 0x000fea0003800200 */
.L_x_49:
[----:B------:R-:W3:Y:S01]  /*0a50*/  LDCU UR5, c[0x0][0x3b4] ;  /* 0x00007680ff0577ac */ /* 0x000ee20008000800 */
[----:B------:R-:W-:-:S04]  /*0a60*/  UIADD3 UR4, UPT, UPT, UR4, 0x1, URZ ;  /* 0x0000000104047890 */ /* 0x000fc8000fffe0ff */
[----:B---3--:R-:W-:-:S09]  /*0a70*/  UISETP.NE.AND UP0, UPT, UR4, UR5, UPT ;  /* 0x000000050400728c */ /* 0x008fd2000bf05270 */
[----:B------:R-:W-:Y:S05]  /*0a80*/  BRA.U UP0, `(.L_x_54) ;  /* 0xfffffff900787547 */ /* 0x000fea000b83ffff */
.L_x_48:
[----:B------:R-:W-:Y:S01]  /*0a90*/  BAR.SYNC.DEFER_BLOCKING 0x0 ;  /* 0x0000000000007b1d */ /* 0x000fe20000010000 */
[----:B------:R-:W-:Y:S01]  /*0aa0*/  ISETP.GE.AND P0, PT, R29, 0x1, PT ;  /* 0x000000011d00780c */ /* 0x000fe20003f06270 */
[----:B------:R-:W-:Y:S01]  /*0ab0*/  HFMA2 R4, -RZ, RZ, 0, 0 ;  /* 0x00000000ff047431 */ /* 0x000fe200000001ff */
[----:B012---:R-:W-:Y:S02]  /*0ac0*/  CS2R R8, SRZ ;  /* 0x0000000000087805 */ /* 0x007fe4000001ff00 */
[----:B------:R-:W-:Y:S02]  /*0ad0*/  CS2R R10, SRZ ;  /* 0x00000000000a7805 */ /* 0x000fe4000001ff00 */
[----:B------:R-:W-:Y:S02]  /*0ae0*/  MOV R0, RZ ;  /* 0x000000ff00007202 */ /* 0x000fe40000000f00 */
[----:B------:R-:W-:-:S05]  /*0af0*/  CS2R R12, SRZ ;  /* 0x00000000000c7805 */ /* 0x000fca000001ff00 */
[----:B------:R-:W-:Y:S05]  /*0b00*/  @!P0 BRA `(.L_x_55) ;  /* 0x0000001000188947 */ /* 0x000fea0003800000 */
[C---:B------:R-:W-:Y:S02]  /*0b10*/  ISETP.GE.U32.AND P0, PT, R29.reuse, 0x4, PT ;  /* 0x000000041d00780c */ /* 0x040fe40003f06070 */
[----:B------:R-:W-:Y:S02]  /*0b20*/  CS2R R10, SRZ ;  /* 0x00000000000a7805 */ /* 0x000fe4000001ff00 */
[----:B------:R-:W-:Y:S01]  /*0b30*/  LOP3.LUT R5, R29, 0x3, RZ, 0xc0, !PT ;  /* 0x000000031d057812 */ /* 0x000fe200078ec0ff */
[----:B------:R-:W-:Y:S01]  /*0b40*/  IMAD.MOV.U32 R7, RZ, RZ, RZ ;  /* 0x000000ffff077224 */ /* 0x000fe200078e00ff */
[----:B------:R-:W-:Y:S02]  /*0b50*/  CS2R R12, SRZ ;  /* 0x00000000000c7805 */ /* 0x000fe4000001ff00 */
[----:B------:R-:W-:Y:S02]  /*0b60*/  MOV R0, RZ ;  /* 0x000000ff00007202 */ /* 0x000fe40000000f00 */
[----:B------:R-:W-:-:S02]  /*0b70*/  CS2R R8, SRZ ;  /* 0x0000000000087805 */ /* 0x000fc4000001ff00 */
[----:B------:R-:W-:Y:S02]  /*0b80*/  ISETP.NE.AND P1, PT, R5, RZ, PT ;  /* 0x000000ff0500720c */ /* 0x000fe40003f25270 */
[----:B------:R-:W-:Y:S01]  /*0b90*/  MOV R4, RZ ;  /* 0x000000ff00047202 */ /* 0x000fe20000000f00 */
[----:B------:R-:W-:Y:S10]  /*0ba0*/  @!P0 BRA `(.L_x_56) ;  /* 0x0000000800348947 */ /* 0x000ff40003800000 */
[----:B------:R-:W0:Y:S01]  /*0bb0*/  LDC R6, c[0x0][0x3a4] ;  /* 0x0000e900ff067b82 */ /* 0x000e220000000800 */
[----:B------:R-:W-:Y:S01]  /*0bc0*/  LOP3.LUT R7, R29, 0x7ffffffc, RZ, 0xc0, !PT ;  /* 0x7ffffffc1d077812 */ /* 0x000fe200078ec0ff */
[C---:B------:R-:W-:Y:S01]  /*0bd0*/  VIADD R33, R30.reuse, 0x2 ;  /* 0x000000021e217836 */ /* 0x040fe20000000000 */
[----:B------:R-:W-:-:S05]  /*0be0*/  IADD3 R35, PT, PT, R30, 0x3, RZ ;  /* 0x000000031e237810 */ /* 0x000fca0007ffe0ff */
[----:B------:R-:W1:Y:S01]  /*0bf0*/  LDC R10, c[0x0][0x3ac] ;  /* 0x0000eb00ff0a7b82 */ /* 0x000e620000000800 */
[CC--:B0-----:R-:W-:Y:S02]  /*0c00*/  IMAD R3, R30.reuse, R6.reuse, R3 ;  /* 0x000000061e037224 */ /* 0x0c1fe400078e0203 */
[-C--:B------:R-:W-:Y:S02]  /*0c10*/  IMAD R14, R30, R6.reuse, R6 ;  /* 0x000000061e0e7224 */ /* 0x080fe400078e0206 */
[-CC-:B------:R-:W-:Y:S02]  /*0c20*/  IMAD R33, R33, R6.reuse, R27.reuse ;  /* 0x0000000621217224 */ /* 0x180fe400078e021b */
[----:B------:R-:W-:Y:S01]  /*0c30*/  IMAD R35, R35, R6, R27 ;  /* 0x0000000623237224 */ /* 0x000fe200078e021b */
[----:B------:R-:W-:Y:S01]  /*0c40*/  IADD3 R31, PT, PT, R27, R14, RZ ;  /* 0x0000000e1b1f7210 */ /* 0x000fe20007ffe0ff */
[----:B-1----:R-:W-:Y:S02]  /*0c50*/  IMAD R37, R10, UR6, R3 ;  /* 0x000000060a257c24 */ /* 0x002fe4000f8e0203 */
[----:B------:R-:W-:-:S02]  /*0c60*/  HFMA2 R10, -RZ, RZ, 0, 0 ;  /* 0x00000000ff0a7431 */ /* 0x000fc400000001ff */
[----:B------:R-:W-:-:S07]  /*0c70*/  IMAD.MOV R3, RZ, RZ, -R7 ;  /* 0x000000ffff037224 */ /* 0x000fce00078e0a07 */
.L_x_57:
[----:B------:R-:W0:Y:S02]  /*0c80*/  LDC.64 R16, c[0x0][0x390] ;  /* 0x0000e400ff107b82 */ /* 0x000e240000000a00 */
[----:B0-----:R-:W-:-:S05]  /*0c90*/  IMAD.WIDE.U32 R14, R37, 0x4, R16 ;  /* 0x00000004250e7825 */ /* 0x001fca00078e0010 */
[----:B------:R0:W2:Y:S02]  /*0ca0*/  LDG.E R26, desc[UR8][R14.64] ;  /* 0x000000080e1a7981 */ /* 0x0000a4000c1e1900 */
[----:B0-----:R-:W0:Y:S02]  /*0cb0*/  LDC.64 R14, c[0x0][0x388] ;  /* 0x0000e200ff0e7b82 */ /* 0x001e240000000a00 */
[----:B0-----:R-:W-:-:S05]  /*0cc0*/  IMAD.WIDE.U32 R18, R37, 0x4, R14 ;  /* 0x0000000425127825 */ /* 0x001fca00078e000e */
[----:B------:R0:W3:Y:S01]  /*0cd0*/  LDG.E R32, desc[UR8][R18.64] ;  /* 0x0000000812207981 */ /* 0x0000e2000c1e1900 */
[----:B------:R-:W-:-:S06]  /*0ce0*/  IMAD.WIDE.U32 R20, R31, 0x4, R16 ;  /* 0x000000041f147825 */ /* 0x000fcc00078e0010 */
[----:B------:R-:W4:Y:S01]  /*0cf0*/  LDG.E R21, desc[UR8][R20.64] ;  /* 0x0000000814157981 */ /* 0x000f22000c1e1900 */
[----:B------:R-:W-:-:S06]  /*0d00*/  IMAD.WIDE.U32 R22, R31, 0x4, R14 ;  /* 0x000000041f167825 */ /* 0x000fcc00078e000e */
[----:B------:R1:W5:Y:S01]  /*0d10*/  LDG.E R22, desc[UR8][R22.64] ;  /* 0x0000000816167981 */ /* 0x000362000c1e1900 */
[----:B------:R-:W-:-:S06]  /*0d20*/  IMAD.WIDE.U32 R24, R33, 0x4, R16 ;  /* 0x0000000421187825 */ /* 0x000fcc00078e0010 */
[----:B------:R1:W5:Y:S01]  /*0d30*/  LDG.E R25, desc[UR8][R24.64] ;  /* 0x0000000818197981 */ /* 0x000362000c1e1900 */
[----:B------:R-:W-:Y:S01]  /*0d40*/  IMAD.WIDE.U32 R16, R35, 0x4, R16 ;  /* 0x0000000423107825 */ /* 0x000fe200078e0010 */
[----:B------:R-:W1:Y:S05]  /*0d50*/  S2UR UR5, SR_CgaCtaId ;  /* 0x00000000000579c3 */ /* 0x000e6a0000008800 */
[----:B------:R2:W5:Y:S01]  /*0d60*/  LDG.E R17, desc[UR8][R16.64] ;  /* 0x0000000810117981 */ /* 0x000562000c1e1900 */
[----:B0-----:R-:W-:Y:S01]  /*0d70*/  IMAD.WIDE.U32 R18, R33, 0x4, R14 ;  /* 0x0000000421127825 */ /* 0x001fe200078e000e */
[----:B------:R-:W-:-:S05]  /*0d80*/  UMOV UR4, 0x400 ;  /* 0x0000040000047882 */ /* 0x000fca0000000000 */
[----:B------:R0:W5:Y:S01]  /*0d90*/  LDG.E R18, desc[UR8][R18.64] ;  /* 0x0000000812127981 */ /* 0x000162000c1e1900 */
[----:B------:R-:W-:-:S06]  /*0da0*/  IMAD.WIDE.U32 R14, R35, 0x4, R14 ;  /* 0x00000004230e7825 */ /* 0x000fcc00078e000e */
[----:B------:R0:W5:Y:S01]  /*0db0*/  LDG.E R14, desc[UR8][R14.64] ;  /* 0x000000080e0e7981 */ /* 0x000162000c1e1900 */
[----:B-1----:R-:W-:Y:S01]  /*0dc0*/  ULEA UR4, UR5, UR4, 0x18 ;  /* 0x0000000405047291 */ /* 0x002fe2000f8ec0ff */
[----:B--2---:R-:W-:-:S05]  /*0dd0*/  IADD3 R26, PT, PT, -R28, R26, RZ ;  /* 0x0000001a1c1a7210 */ /* 0x004fca0007ffe1ff */
[----:B------:R-:W-:-:S05]  /*0de0*/  LEA R26, R26, UR4, 0x2 ;  /* 0x000000041a1a7c11 */ /* 0x000fca000f8e10ff */
[----:B------:R-:W3:Y:S01]  /*0df0*/  LDS R23, [R26] ;  /* 0x000000001a177984 */ /* 0x000ee20000000800 */
[----:B------:R-:W-:-:S05]  /*0e00*/  IMAD R24, R2, 0x4, R26 ;  /* 0x0000000402187824 */ /* 0x000fca00078e021a */
[----:B------:R-:W0:Y:S01]  /*0e10*/  LDS R20, [R24] ;  /* 0x0000000018147984 */ /* 0x000e220000000800 */
[----:B------:R-:W-:-:S04]  /*0e20*/  LEA R34, R2, R24, 0x2 ;  /* 0x0000001802227211 */ /* 0x000fc800078e10ff */
[----:B------:R-:W-:-:S05]  /*0e30*/  LEA R36, R2, R34, 0x2 ;  /* 0x0000002202247211 */ /* 0x000fca00078e10ff */
[----:B------:R-:W1:Y:S01]  /*0e40*/  LDS R16, [R36] ;  /* 0x0000000024107984 */ /* 0x000e620000000800 */
[----:B---3--:R-:W-:-:S03]  /*0e50*/  FFMA R23, R32, R23, R8 ;  /* 0x0000001720177223 */ /* 0x008fc60000000008 */
[----:B------:R-:W2:Y:S01]  /*0e60*/  LDS R8, [R34] ;  /* 0x0000000022087984 */ /* 0x000ea20000000800 */
[----:B0-----:R-:W-:Y:S01]  /*0e70*/  FFMA R19, R32, R20, R11 ;  /* 0x0000001420137223 */ /* 0x001fe2000000000b */
[----:B------:R-:W-:-:S05]  /*0e80*/  IMAD R20, R2, 0x4, R36 ;  /* 0x0000000402147824 */ /* 0x000fca00078e0224 */
[C---:B------:R-:W-:Y:S01]  /*0e90*/  LEA R24, R2.reuse, R20, 0x2 ;  /* 0x0000001402187211 */ /* 0x040fe200078e10ff */
[----:B------:R0:W3:Y:S03]  /*0ea0*/  LDS R11, [R20] ;  /* 0x00000000140b7984 */ /* 0x0000e60000000800 */
[----:B------:R-:W-:Y:S01]  /*0eb0*/  LEA R26, R2, R24, 0x2 ;  /* 0x00000018021a7211 */ /* 0x000fe200078e10ff */
[----:B-1----:R-:W-:-:S04]  /*0ec0*/  FFMA R9, R32, R16, R9 ;  /* 0x0000001020097223 */ /* 0x002fc80000000009 */
[----:B------:R-:W1:Y:S01]  /*0ed0*/  LDS R16, [R26] ;  /* 0x000000001a107984 */ /* 0x000e620000000800 */
[----:B--2---:R-:W-:-:S03]  /*0ee0*/  FFMA R4, R32, R8, R4 ;  /* 0x0000000820047223 */ /* 0x004fc60000000004 */
[----:B------:R2:W5:Y:S01]  /*0ef0*/  LDS R8, [R24] ;  /* 0x0000000018087984 */ /* 0x0005620000000800 */
[----:B------:R-:W-:Y:S01]  /*0f00*/  IMAD R15, R2, 0x4, R26 ;  /* 0x00000004020f7824 */ /* 0x000fe200078e021a */
[----:B----4-:R-:W-:-:S04]  /*0f10*/  IADD3 R21, PT, PT, -R28, R21, RZ ;  /* 0x000000151c157210 */ /* 0x010fc80007ffe1ff */
[----:B------:R-:W-:Y:S01]  /*0f20*/  LEA R34, R21, UR4, 0x2 ;  /* 0x0000000415227c11 */ /* 0x000fe2000f8e10ff */
[----:B------:R-:W4:Y:S03]  /*0f30*/  LDS R15, [R15] ;  /* 0x000000000f0f7984 */ /* 0x000f260000000800 */
[----:B0-----:R-:W-:Y:S01]  /*0f40*/  LEA R20, R2, R34, 0x2 ;  /* 0x0000002202147211 */ /* 0x001fe200078e10ff */
[----:B---3--:R-:W-:Y:S01]  /*0f50*/  FFMA R11, R32, R11, R0 ;  /* 0x0000000b200b7223 */ /* 0x008fe20000000000 */
[----:B------:R-:W-:Y:S03]  /*0f60*/  LDS R21, [R34] ;  /* 0x0000000022157984 */ /* 0x000fe60000000800 */
[----:B--2---:R-:W-:Y:S02]  /*0f70*/  IMAD R24, R2, 0x4, R20 ;  /* 0x0000000402187824 */ /* 0x004fe400078e0214 */
[----:B-1----:R-:W-:-:S02]  /*0f80*/  FFMA R12, R32, R16, R12 ;  /* 0x00000010200c7223 */ /* 0x002fc4000000000c */
[----:B------:R0:W1:Y:S01]  /*0f90*/  LDS R16, [R20] ;  /* 0x0000000014107984 */ /* 0x0000620000000800 */
[----:B-----5:R-:W-:-:S03]  /*0fa0*/  FFMA R0, R32, R8, R13 ;  /* 0x0000000820007223 */ /* 0x020fc6000000000d */
[----:B------:R-:W2:Y:S01]  /*0fb0*/  LDS R8, [R24] ;  /* 0x0000000018087984 */ /* 0x000ea20000000800 */
[----:B------:R-:W-:Y:S01]  /*0fc0*/  LEA R26, R2, R24, 0x2 ;  /* 0x00000018021a7211 */ /* 0x000fe200078e10ff */
[----:B----4-:R-:W-:-:S03]  /*0fd0*/  FFMA R13, R32, R15, R10 ;  /* 0x0000000f200d7223 */ /* 0x010fc6000000000a */
[----:B------:R-:W-:-:S05]  /*0fe0*/  LEA R32, R2, R26, 0x2 ;  /* 0x0000001a02207211 */ /* 0x000fca00078e10ff */
[----:B------:R-:W-:-:S05]  /*0ff0*/  IMAD R10, R2, 0x4, R32 ;  /* 0x00000004020a7824 */ /* 0x000fca00078e0220 */
[----:B0-----:R-:W-:Y:S01]  /*1000*/  LEA R20, R2, R10, 0x2 ;  /* 0x0000000a02147211 */ /* 0x001fe200078e10ff */
[C---:B-1----:R-:W-:Y:S01]  /*1010*/  FFMA R15, R22.reuse, R16, R19 ;  /* 0x00000010160f7223 */ /* 0x042fe20000000013 */
[C---:B------:R-:W-:Y:S01]  /*1020*/  FFMA R21, R22.reuse, R21, R23 ;  /* 0x0000001516157223 */ /* 0x040fe20000000017 */
[----:B------:R-:W0:Y:S04]  /*1030*/  LDS R16, [R32] ;  /* 0x0000000020107984 */ /* 0x000e280000000800 */
[----:B------:R1:W3:Y:S04]  /*1040*/  LDS R23, [R26] ;  /* 0x000000001a177984 */ /* 0x0002e80000000800 */
[----:B------:R-:W4:Y:S01]  /*1050*/  LDS R10, [R10] ;  /* 0x000000000a0a7984 */ /* 0x000f220000000800 */
[----:B--2---:R-:W-:-:S03]  /*1060*/  FFMA R19, R22, R8, R4 ;  /* 0x0000000816137223 */ /* 0x004fc60000000004 */
[----:B------:R-:W2:Y:S01]  /*1070*/  LDS R4, [R20] ;  /* 0x0000000014047984 */ /* 0x000ea20000000800 */
[----:B------:R-:W-:-:S04]  /*1080*/  IADD3 R8, PT, PT, -R28, R25, RZ ;  /* 0x000000191c087210 */ /* 0x000fc80007ffe1ff */
[----:B------:R-:W-:-:S05]  /*1090*/  LEA R8, R8, UR4, 0x2 ;  /* 0x0000000408087c11 */ /* 0x000fca000f8e10ff */
[C---:B-1----:R-:W-:Y:S01]  /*10a0*/  IMAD R26, R2.reuse, 0x4, R8 ;  /* 0x00000004021a7824 */ /* 0x042fe200078e0208 */
[C---:B------:R-:W-:Y:S01]  /*10b0*/  LEA R24, R2.reuse, R20, 0x2 ;  /* 0x0000001402187211 */ /* 0x040fe200078e10ff */
[----:B------:R-:W1:Y:S03]  /*10c0*/  LDS R8, [R8] ;  /* 0x0000000008087984 */ /* 0x000e660000000800 */
[C---:B------:R-:W-:Y:S02]  /*10d0*/  LEA R32, R2.reuse, R26, 0x2 ;  /* 0x0000001a02207211 */ /* 0x040fe400078e10ff */
[----:B------:R-:W5:Y:S03]  /*10e0*/  LDS R26, [R26] ;  /* 0x000000001a1a7984 */ /* 0x000f660000000800 */
[----:B------:R-:W-:-:S02]  /*10f0*/  IMAD R34, R2, 0x4, R32 ;  /* 0x0000000402227824 */ /* 0x000fc400078e0220 */
[C---:B0-----:R-:W-:Y:S01]  /*1100*/  FFMA R25, R22.reuse, R16, R11 ;  /* 0x0000001016197223 */ /* 0x041fe2000000000b */
[C---:B---3--:R-:W-:Y:S01]  /*1110*/  FFMA R23, R22.reuse, R23, R9 ;  /* 0x0000001716177223 */ /* 0x048fe20000000009 */
[----:B------:R0:W3:Y:S01]  /*1120*/  LDS R16, [R24] ;  /* 0x0000000018107984 */ /* 0x0000e20000000800 */
[----:B----4-:R-:W-:Y:S01]  /*1130*/  FFMA R9, R22, R10, R0 ;  /* 0x0000000a16097223 */ /* 0x010fe20000000000 */
[----:B------:R-:W-:Y:S02]  /*1140*/  LEA R10, R2, R34, 0x2 ;  /* 0x00000022020a7211 */ /* 0x000fe400078e10ff */
[----:B------:R4:W3:Y:S04]  /*1150*/  LDS R20, [R32] ;  /* 0x0000000020147984 */ /* 0x0008e80000000800 */
[----:B------:R-:W3:Y:S01]  /*1160*/  LDS R0, [R10] ;  /* 0x000000000a007984 */ /* 0x000ee20000000800 */
[----:B--2---:R-:W-:-:S03]  /*1170*/  FFMA R11, R22, R4, R12 ;  /* 0x00000004160b7223 */ /* 0x004fc6000000000c */
[----:B------:R2:W3:Y:S01]  /*1180*/  LDS R12, [R34] ;  /* 0x00000000220c7984 */ /* 0x0004e20000000800 */
[----:B------:R-:W-:-:S04]  /*1190*/  IADD3 R4, PT, PT, -R28, R17, RZ ;  /* 0x000000111c047210 */ /* 0x000fc80007ffe1ff */
[----:B------:R-:W-:-:S05]  /*11a0*/  LEA R4, R4, UR4, 0x2 ;  /* 0x0000000404047c11 */ /* 0x000fca000f8e10ff */
[C---:B0-----:R-:W-:Y:S01]  /*11b0*/  IMAD R24, R2.reuse, 0x4, R4 ;  /* 0x0000000402187824 */ /* 0x041fe200078e0204 */
[----:B----4-:R-:W-:Y:S01]  /*11c0*/  LEA R32, R2, R10, 0x2 ;  /* 0x0000000a02207211 */ /* 0x010fe200078e10ff */
[C---:B-1----:R-:W-:Y:S01]  /*11d0*/  FFMA R21, R18.reuse, R8, R21 ;  /* 0x0000000812157223 */ /* 0x042fe20000000015 */
[----:B------:R-:W-:Y:S01]  /*11e0*/  LDS R4, [R4] ;  /* 0x0000000004047984 */ /* 0x000fe20000000800 */
[----:B-----5:R-:W-:Y:S01]  /*11f0*/  FFMA R17, R18, R26, R15 ;  /* 0x0000001a12117223 */ /* 0x020fe2000000000f */
[C---:B------:R-:W-:Y:S02]  /*1200*/  LEA R15, R2.reuse, R24, 0x2 ;  /* 0x00000018020f7211 */ /* 0x040fe400078e10ff */
[C---:B--2---:R-:W-:Y:S01]  /*1210*/  LEA R34, R2.reuse, R32, 0x2 ;  /* 0x0000002002227211 */ /* 0x044fe200078e10ff */
[----:B------:R-:W-:Y:S02]  /*1220*/  LDS R24, [R24] ;  /* 0x0000000018187984 */ /* 0x000fe40000000800 */
[----:B------:R-:W-:-:S02]  /*1230*/  IMAD R26, R2, 0x4, R15 ;  /* 0x00000004021a7824 */ /* 0x000fc400078e020f */
[----:B------:R-:W-:Y:S02]  /*1240*/  IMAD R8, R2, 0x4, R34 ;  /* 0x0000000402087824 */ /* 0x000fe400078e0222 */
[----:B---3--:R-:W-:Y:S01]  /*1250*/  FFMA R13, R22, R16, R13 ;  /* 0x00000010160d7223 */ /* 0x008fe2000000000d */
[C---:B------:R-:W-:Y:S01]  /*1260*/  FFMA R19, R18.reuse, R20, R19 ;  /* 0x0000001412137223 */ /* 0x040fe20000000013 */
[----:B------:R-:W0:Y:S01]  /*1270*/  LDS R16, [R32] ;  /* 0x0000000020107984 */ /* 0x000e220000000800 */
[----:B------:R-:W-:-:S03]  /*1280*/  FFMA R0, R18, R0, R25 ;  /* 0x0000000012007223 */ /* 0x000fc60000000019 */
[----:B------:R-:W1:Y:S04]  /*1290*/  LDS R20, [R34] ;  /* 0x0000000022147984 */ /* 0x000e680000000800 */
[----:B------:R-:W2:Y:S04]  /*12a0*/  LDS R8, [R8] ;  /* 0x0000000008087984 */ /* 0x000ea80000000800 */
[----:B------:R-:W3:Y:S01]  /*12b0*/  LDS R22, [R15] ;  /* 0x000000000f167984 */ /* 0x000ee20000000800 */
[----:B------:R-:W-:Y:S01]  /*12c0*/  FFMA R23, R18, R12, R23 ;  /* 0x0000000c12177223 */ /* 0x000fe20000000017 */
[----:B------:R-:W-:-:S02]  /*12d0*/  LEA R12, R2, R26, 0x2 ;  /* 0x0000001a020c7211 */ /* 0x000fc400078e10ff */
[----:B------:R-:W4:Y:S02]  /*12e0*/  LDS R26, [R26] ;  /* 0x000000001a1a7984 */ /* 0x000f240000000800 */
[C---:B------:R-:W-:Y:S02]  /*12f0*/  LEA R10, R2.reuse, R12, 0x2 ;  /* 0x0000000c020a7211 */ /* 0x040fe400078e10ff */
[----:B------:R-:W5:Y:S02]  /*1300*/  LDS R12, [R12] ;  /* 0x000000000c0c7984 */ /* 0x000f640000000800 */
[C---:B------:R-:W-:Y:S02]  /*1310*/  LEA R25, R2.reuse, R10, 0x2 ;  /* 0x0000000a02197211 */ /* 0x040fe400078e10ff */
[----:B------:R-:W5:Y:S03]  /*1320*/  LDS R10, [R10] ;  /* 0x000000000a0a7984 */ /* 0x000f660000000800 */
[----:B------:R-:W-:-:S02]  /*1330*/  IMAD R36, R2, 0x4, R25 ;  /* 0x0000000402247824 */ /* 0x000fc400078e0219 */
[----:B------:R-:W5:Y:S04]  /*1340*/  LDS R25, [R25] ;  /* 0x0000000019197984 */ /* 0x000f680000000800 */
[----:B------:R-:W5:Y:S01]  /*1350*/  LDS R15, [R36] ;  /* 0x00000000240f7984 */ /* 0x000f620000000800 */
[----:B------:R-:W-:-:S04]  /*1360*/  IADD3 R3, PT, PT, R3, 0x4, RZ ;  /* 0x0000000403037810 */ /* 0x000fc80007ffe0ff */
[----:B------:R-:W-:Y:S01]  /*1370*/  ISETP.NE.AND P0, PT, R3, RZ, PT ;  /* 0x000000ff0300720c */ /* 0x000fe20003f05270 */
[C---:B0-----:R-:W-:Y:S01]  /*1380*/  FFMA R16, R18.reuse, R16, R9 ;  /* 0x0000001012107223 */ /* 0x041fe20000000009 */
[C---:B-1----:R-:W-:Y:S01]  /*1390*/  FFMA R20, R18.reuse, R20, R11 ;  /* 0x0000001412147223 */ /* 0x042fe2000000000b */
[----:B--2---:R-:W-:Y:S01]  /*13a0*/  FFMA R18, R18, R8, R13 ;  /* 0x0000000812127223 */ /* 0x004fe2000000000d */
[C---:B------:R-:W-:Y:S01]  /*13b0*/  FFMA R8, R14.reuse, R4, R21 ;  /* 0x000000040e087223 */ /* 0x040fe20000000015 */
[----:B------:R-:W-:Y:S01]  /*13c0*/  FFMA R11, R14, R24, R17 ;  /* 0x000000180e0b7223 */ /* 0x000fe20000000011 */
[----:B------:R-:W-:Y:S01]  /*13d0*/  LEA R31, R6, R31, 0x2 ;  /* 0x0000001f061f7211 */ /* 0x000fe200078e10ff */
[----:B---3--:R-:W-:Y:S01]  /*13e0*/  FFMA R4, R14, R22, R19 ;  /* 0x000000160e047223 */ /* 0x008fe20000000013 */
[C---:B------:R-:W-:Y:S01]  /*13f0*/  IMAD R33, R6.reuse, 0x4, R33 ;  /* 0x0000000406217824 */ /* 0x040fe200078e0221 */
[C---:B------:R-:W-:Y:S02]  /*1400*/  LEA R35, R6.reuse, R35, 0x2 ;  /* 0x0000002306237211 */ /* 0x040fe400078e10ff */
[----:B------:R-:W-:Y:S01]  /*1410*/  LEA R37, R6, R37, 0x2 ;  /* 0x0000002506257211 */ /* 0x000fe200078e10ff */
[C---:B----4-:R-:W-:Y:S01]  /*1420*/  FFMA R9, R14.reuse, R26, R23 ;  /* 0x0000001a0e097223 */ /* 0x050fe20000000017 */
[C---:B-----5:R-:W-:Y:S01]  /*1430*/  FFMA R0, R14.reuse, R12, R0 ;  /* 0x0000000c0e007223 */ /* 0x060fe20000000000 */
[C---:B------:R-:W-:Y:S01]  /*1440*/  FFMA R13, R14.reuse, R10, R16 ;  /* 0x0000000a0e0d7223 */ /* 0x040fe20000000010 */
[C---:B------:R-:W-:Y:S01]  /*1450*/  FFMA R12, R14.reuse, R25, R20 ;  /* 0x000000190e0c7223 */ /* 0x040fe20000000014 */
[----:B------:R-:W-:Y:S01]  /*1460*/  FFMA R10, R14, R15, R18 ;  /* 0x0000000f0e0a7223 */ /* 0x000fe20000000012 */
[----:B------:R-:W-:Y:S06]  /*1470*/  @P0 BRA `(.L_x_57) ;  /* 0xfffffff800000947 */ /* 0x000fec000383ffff */
.L_x_56:
[----:B------:R-:W-:Y:S05]  /*1480*/  @!P1 BRA `(.L_x_55) ;  /* 0x0000000400b89947 */ /* 0x000fea0003800000 */
[----:B------:R-:W-:Y:S02]  /*1490*/  ISETP.NE.AND P0, PT, R5, 0x1, PT ;  /* 0x000000010500780c */ /* 0x000fe40003f05270 */
[----:B------:R-:W-:-:S04]  /*14a0*/  LOP3.LUT R29, R29, 0x1, RZ, 0xc0, !PT ;  /* 0x000000011d1d7812 */ /* 0x000fc800078ec0ff */
[----:B------:R-:W-:-:S07]  /*14b0*/  ISETP.NE.U32.AND P1, PT, R29, 0x1, PT ;  /* 0x000000011d00780c */ /* 0x000fce0003f25070 */
[----:B------:R-:W-:Y:S06]  /*14c0*/  @!P0 BRA `(.L_x_58) ;  /* 0x0000000400108947 */ /* 0x000fec0003800000 */
[----:B------:R-:W0:Y:S01]  /*14d0*/  LDCU UR4, c[0x0][0x3a4] ;  /* 0x00007480ff0477ac */ /* 0x000e220008000800 */
[----:B------:R-:W1:Y:S01]  /*14e0*/  LDC.64 R14, c[0x0][0x390] ;  /* 0x0000e400ff0e7b82 */ /* 0x000e620000000a00 */
[----:B------:R-:W-:-:S04]  /*14f0*/  IMAD.IADD R6, R30, 0x1, R7 ;  /* 0x000000011e067824 */ /* 0x000fc800078e0207 */
[----:B0-----:R-:W-:-:S05]  /*1500*/  IMAD R17, R6, UR4, R27 ;  /* 0x0000000406117c24 */ /* 0x001fca000f8e021b */
[C---:B------:R-:W-:Y:S01]  /*1510*/  IADD3 R5, PT, PT, R17.reuse, UR4, RZ ;  /* 0x0000000411057c10 */ /* 0x040fe2000fffe0ff */
[----:B-1----:R-:W-:-:S04]  /*1520*/  IMAD.WIDE.U32 R18, R17, 0x4, R14 ;  /* 0x0000000411127825 */ /* 0x002fc800078e000e */
[----:B------:R-:W-:Y:S02]  /*1530*/  IMAD.WIDE.U32 R20, R5, 0x4, R14 ;  /* 0x0000000405147825 */ /* 0x000fe400078e000e */
[----:B------:R-:W2:Y:S01]  /*1540*/  LDG.E R19, desc[UR8][R18.64] ;  /* 0x0000000812137981 */ /* 0x000ea2000c1e1900 */
[----:B------:R-:W0:Y:S03]  /*1550*/  LDC.64 R14, c[0x0][0x388] ;  /* 0x0000e200ff0e7b82 */ /* 0x000e260000000a00 */
[----:B------:R-:W3:Y:S01]  /*1560*/  LDG.E R21, desc[UR8][R20.64] ;  /* 0x0000000814157981 */ /* 0x000ee2000c1e1900 */
[----:B0-----:R-:W-:-:S04]  /*1570*/  IMAD.WIDE.U32 R16, R17, 0x4, R14 ;  /* 0x0000000411107825 */ /* 0x001fc800078e000e */
[----:B------:R-:W-:Y:S01]  /*1580*/  IMAD.WIDE.U32 R14, R5, 0x4, R14 ;  /* 0x00000004050e7825 */ /* 0x000fe200078e000e */
[----:B------:R-:W4:Y:S04]  /*1590*/  LDG.E R3, desc[UR8][R16.64] ;  /* 0x0000000810037981 */ /* 0x000f28000c1e1900 */
[----:B------:R0:W5:Y:S01]  /*15a0*/  LDG.E R5, desc[UR8][R14.64] ;  /* 0x000000080e057981 */ /* 0x000162000c1e1900 */
[----:B------:R-:W1:Y:S01]  /*15b0*/  S2UR UR5, SR_CgaCtaId ;  /* 0x00000000000579c3 */ /* 0x000e620000008800 */
[----:B------:R-:W-:Y:S01]  /*15c0*/  UMOV UR4, 0x400 ;  /* 0x0000040000047882 */ /* 0x000fe20000000000 */
[----:B------:R-:W-:Y:S01]  /*15d0*/  VIADD R7, R7, 0x2 ;  /* 0x0000000207077836 */ /* 0x000fe20000000000 */
[----:B-1----:R-:W-:Y:S01]  /*15e0*/  ULEA UR4, UR5, UR4, 0x18 ;  /* 0x0000000405047291 */ /* 0x002fe2000f8ec0ff */
[----:B--2---:R-:W-:Y:S01]  /*15f0*/  IADD3 R19, PT, PT, -R28, R19, RZ ;  /* 0x000000131c137210 */ /* 0x004fe20007ffe1ff */
[----:B---3--:R-:W-:-:S04]  /*1600*/  IMAD.IADD R21, R21, 0x1, -R28 ;  /* 0x0000000115157824 */ /* 0x008fc800078e0a1c */
[----:B------:R-:W-:Y:S02]  /*1610*/  LEA R19, R19, UR4, 0x2 ;  /* 0x0000000413137c11 */ /* 0x000fe4000f8e10ff */
[----:B------:R-:W-:-:S03]  /*1620*/  LEA R6, R21, UR4, 0x2 ;  /* 0x0000000415067c11 */ /* 0x000fc6000f8e10ff */
[----:B------:R-:W4:Y:S01]  /*1630*/  LDS R18, [R19] ;  /* 0x0000000013127984 */ /* 0x000f220000000800 */
[C---:B------:R-:W-:Y:S01]  /*1640*/  LEA R35, R2.reuse, R19, 0x2 ;  /* 0x0000001302237211 */ /* 0x040fe200078e10ff */
[----:B------:R-:W-:-:S03]  /*1650*/  IMAD R33, R2, 0x4, R6 ;  /* 0x0000000402217824 */ /* 0x000fc600078e0206 */
[C---:B------:R-:W-:Y:S01]  /*1660*/  LEA R21, R2.reuse, R35, 0x2 ;  /* 0x0000002302157211 */ /* 0x040fe200078e10ff */
[----:B------:R1:W2:Y:S03]  /*1670*/  LDS R20, [R35] ;  /* 0x0000000023147984 */ /* 0x0002a60000000800 */
[C---:B------:R-:W-:Y:S01]  /*1680*/  LEA R37, R2.reuse, R21, 0x2 ;  /* 0x0000001502257211 */ /* 0x040fe200078e10ff */
[----:B------:R-:W5:Y:S01]  /*1690*/  LDS R6, [R6] ;  /* 0x0000000006067984 */ /* 0x000f620000000800 */
[----:B------:R-:W-:-:S03]  /*16a0*/  LEA R31, R2, R33, 0x2 ;  /* 0x00000021021f7211 */ /* 0x000fc600078e10ff */
[C---:B------:R-:W-:Y:S01]  /*16b0*/  IMAD R34, R2.reuse, 0x4, R37 ;  /* 0x0000000402227824 */ /* 0x040fe200078e0225 */
[C---:B------:R-:W-:Y:S01]  /*16c0*/  LEA R25, R2.reuse, R31, 0x2 ;  /* 0x0000001f02197211 */ /* 0x040fe200078e10ff */
[----:B------:R-:W3:Y:S03]  /*16d0*/  LDS R21, [R21] ;  /* 0x0000000015157984 */ /* 0x000ee60000000800 */
[C---:B0-----:R-:W-:Y:S01]  /*16e0*/  LEA R14, R2.reuse, R34, 0x2 ;  /* 0x00000022020e7211 */ /* 0x041fe200078e10ff */
[C---:B------:R-:W-:Y:S01]  /*16f0*/  IMAD R29, R2.reuse, 0x4, R25 ;  /* 0x00000004021d7824 */ /* 0x040fe200078e0219 */
[----:B------:R0:W3:Y:S02]  /*1700*/  LDS R19, [R34] ;  /* 0x0000000022137984 */ /* 0x0000e40000000800 */
[C---:B------:R-:W-:Y:S02]  /*1710*/  LEA R17, R2.reuse, R14, 0x2 ;  /* 0x0000000e02117211 */ /* 0x040fe400078e10ff */
[C---:B------:R-:W-:Y:S01]  /*1720*/  LEA R23, R2.reuse, R29, 0x2 ;  /* 0x0000001d02177211 */ /* 0x040fe200078e10ff */
[----:B------:R-:W3:Y:S02]  /*1730*/  LDS R16, [R37] ;  /* 0x0000000025107984 */ /* 0x000ee40000000800 */
[C---:B------:R-:W-:Y:S01]  /*1740*/  IMAD R15, R2.reuse, 0x4, R17 ;  /* 0x00000004020f7824 */ /* 0x040fe200078e0211 */
[C---:B-1----:R-:W-:Y:S01]  /*1750*/  LEA R35, R2.reuse, R23, 0x2 ;  /* 0x0000001702237211 */ /* 0x042fe200078e10ff */
[----:B------:R-:W1:Y:S03]  /*1760*/  LDS R14, [R14] ;  /* 0x000000000e0e7984 */ /* 0x000e660000000800 */
[----:B0-----:R-:W-:Y:S01]  /*1770*/  LEA R34, R2, R35, 0x2 ;  /* 0x0000002302227211 */ /* 0x001fe200078e10ff */
[----:B------:R-:W0:Y:S04]  /*1780*/  LDS R17, [R17] ;  /* 0x0000000011117984 */ /* 0x000e280000000800 */
[----:B------:R-:W0:Y:S01]  /*1790*/  LDS R15, [R15] ;  /* 0x000000000f0f7984 */ /* 0x000e220000000800 */
[----:B----4-:R-:W-:-:S03]  /*17a0*/  FFMA R8, R3, R18, R8 ;  /* 0x0000001203087223 */ /* 0x010fc60000000008 */
[----:B------:R-:W4:Y:S04]  /*17b0*/  LDS R22, [R33] ;  /* 0x0000000021167984 */ /* 0x000f280000000800 */
[----:B------:R-:W4:Y:S01]  /*17c0*/  LDS R24, [R31] ;  /* 0x000000001f187984 */ /* 0x000f220000000800 */
[----:B--2---:R-:W-:-:S03]  /*17d0*/  FFMA R11, R3, R20, R11 ;  /* 0x00000014030b7223 */ /* 0x004fc6000000000b */
[----:B------:R-:W2:Y:S01]  /*17e0*/  LDS R26, [R25] ;  /* 0x00000000191a7984 */ /* 0x000ea20000000800 */
[----:B-----5:R-:W-:-:S03]  /*17f0*/  FFMA R8, R5, R6, R8 ;  /* 0x0000000605087223 */ /* 0x020fc60000000008 */
[----:B------:R-:W5:Y:S01]  /*1800*/  LDS R32, [R29] ;  /* 0x000000001d207984 */ /* 0x000f620000000800 */
[----:B---3--:R-:W-:-:S03]  /*1810*/  FFMA R21, R3, R21, R4 ;  /* 0x0000001503157223 */ /* 0x008fc60000000004 */
[----:B------:R-:W3:Y:S01]  /*1820*/  LDS R23, [R23] ;  /* 0x0000000017177984 */ /* 0x000ee20000000800 */
[----:B------:R-:W-:-:S03]  /*1830*/  FFMA R19, R3, R19, R0 ;  /* 0x0000001303137223 */ /* 0x000fc60000000000 */
[----:B------:R-:W3:Y:S04]  /*1840*/  LDS R36, [R35] ;  /* 0x0000000023247984 */ /* 0x000ee80000000800 */
[----:B------:R-:W3:Y:S01]  /*1850*/  LDS R34, [R34] ;  /* 0x0000000022227984 */ /* 0x000ee20000000800 */
[C---:B------:R-:W-:Y:S01]  /*1860*/  FFMA R9, R3.reuse, R16, R9 ;  /* 0x0000001003097223 */ /* 0x040fe20000000009 */
[C---:B-1----:R-:W-:Y:S01]  /*1870*/  FFMA R14, R3.reuse, R14, R13 ;  /* 0x0000000e030e7223 */ /* 0x042fe2000000000d */
[C---:B0-----:R-:W-:Y:S01]  /*1880*/  FFMA R17, R3.reuse, R17, R12 ;  /* 0x0000001103117223 */ /* 0x041fe2000000000c */
[----:B------:R-:W-:Y:S01]  /*1890*/  FFMA R15, R3, R15, R10 ;  /* 0x0000000f030f7223 */ /* 0x000fe2000000000a */
[C---:B----4-:R-:W-:Y:S01]  /*18a0*/  FFMA R11, R5.reuse, R22, R11 ;  /* 0x00000016050b7223 */ /* 0x050fe2000000000b */
[C---:B------:R-:W-:Y:S01]  /*18b0*/  FFMA R4, R5.reuse, R24, R21 ;  /* 0x0000001805047223 */ /* 0x040fe20000000015 */
[C---:B--2---:R-:W-:Y:S01]  /*18c0*/  FFMA R9, R5.reuse, R26, R9 ;  /* 0x0000001a05097223 */ /* 0x044fe20000000009 */
[C---:B-----5:R-:W-:Y:S01]  /*18d0*/  FFMA R0, R5.reuse, R32, R19 ;  /* 0x0000002005007223 */ /* 0x060fe20000000013 */
[C---:B---3--:R-:W-:Y:S01]  /*18e0*/  FFMA R13, R5.reuse, R23, R14 ;  /* 0x00000017050d7223 */ /* 0x048fe2000000000e */
[C---:B------:R-:W-:Y:S01]  /*18f0*/  FFMA R12, R5.reuse, R36, R17 ;  /* 0x00000024050c7223 */ /* 0x040fe20000000011 */
[----:B------:R-:W-:-:S07]  /*1900*/  FFMA R10, R5, R34, R15 ;  /* 0x00000022050a7223 */ /* 0x000fce000000000f */
.L_x_58:
        /* <DEDUP_REMOVED lines=9> */
[----:B------:R0:W2:Y:S01]  /*19a0*/  LDG.E R7, desc[UR8][R6.64] ;  /* 0x0000000806077981 */ /* 0x0000a2000c1e1900 */
[----:B------:R-:W1:Y:S01]  /*19b0*/  S2UR UR5, SR_CgaCtaId ;  /* 0x00000000000579c3 */ /* 0x000e620000008800 */
[----:B------:R-:W-:Y:S02]  /*19c0*/  UMOV UR4, 0x400 ;  /* 0x0000040000047882 */ /* 0x000fe40000000000 */
[----:B-1----:R-:W-:Y:S01]  /*19d0*/  ULEA UR4, UR5, UR4, 0x18 ;  /* 0x0000000405047291 */ /* 0x002fe2000f8ec0ff */
[----:B---3--:R-:W-:-:S05]  /*19e0*/  IADD3 R28, PT, PT, -R28, R15, RZ ;  /* 0x0000000f1c1c7210 */ /* 0x008fca0007ffe1ff */
[----:B------:R-:W-:-:S05]  /*19f0*/  LEA R3, R28, UR4, 0x2 ;  /* 0x000000041c037c11 */ /* 0x000fca000f8e10ff */
[C---:B------:R-:W-:Y:S02]  /*1a00*/  IMAD R5, R2.reuse, 0x4, R3 ;  /* 0x0000000402057824 */ /* 0x040fe400078e0203 */
[----:B------:R-:W2:Y:S03]  /*1a10*/  LDS R3, [R3] ;  /* 0x0000000003037984 */ /* 0x000ea60000000800 */
[C---:B------:R-:W-:Y:S01]  /*1a20*/  LEA R17, R2.reuse, R5, 0x2 ;  /* 0x0000000502117211 */ /* 0x040fe200078e10ff */
[----:B0-----:R-:W0:Y:S03]  /*1a30*/  LDS R6, [R5] ;  /* 0x0000000005067984 */ /* 0x001e260000000800 */
[C---:B------:R-:W-:Y:S02]  /*1a40*/  LEA R15, R2.reuse, R17, 0x2 ;  /* 0x00000011020f7211 */ /* 0x040fe400078e10ff */
[----:B------:R-:W1:Y:S03]  /*1a50*/  LDS R17, [R17] ;  /* 0x0000000011117984 */ /* 0x000e660000000800 */
[----:B------:R-:W-:-:S05]  /*1a60*/  IMAD R19, R2, 0x4, R15 ;  /* 0x0000000402137824 */ /* 0x000fca00078e020f */
[C---:B------:R-:W-:Y:S02]  /*1a70*/  LEA R21, R2.reuse, R19, 0x2 ;  /* 0x0000001302157211 */ /* 0x040fe400078e10ff */
[----:B------:R-:W3:Y:S02]  /*1a80*/  LDS R19, [R19] ;  /* 0x0000000013137984 */ /* 0x000ee40000000800 */
[C---:B------:R-:W-:Y:S02]  /*1a90*/  LEA R23, R2.reuse, R21, 0x2 ;  /* 0x0000001502177211 */ /* 0x040fe400078e10ff */
[----:B------:R-:W4:Y:S03]  /*1aa0*/  LDS R14, [R21] ;  /* 0x00000000150e7984 */ /* 0x000f260000000800 */
[----:B------:R-:W-:Y:S02]  /*1ab0*/  IMAD R16, R2, 0x4, R23 ;  /* 0x0000000402107824 */ /* 0x000fe400078e0217 */
[----:B------:R-:W5:Y:S04]  /*1ac0*/  LDS R2, [R15] ;  /* 0x000000000f027984 */ /* 0x000f680000000800 */
[----:B------:R-:W5:Y:S04]  /*1ad0*/  LDS R23, [R23] ;  /* 0x0000000017177984 */ /* 0x000f680000000800 */
[----:B------:R-:W5:Y:S01]  /*1ae0*/  LDS R25, [R16] ;  /* 0x0000000010197984 */ /* 0x000f620000000800 */
[C---:B--2---:R-:W-:Y:S01]  /*1af0*/  FFMA R8, R7.reuse, R3, R8 ;  /* 0x0000000307087223 */ /* 0x044fe20000000008 */
[C---:B0-----:R-:W-:Y:S01]  /*1b00*/  FFMA R11, R7.reuse, R6, R11 ;  /* 0x00000006070b7223 */ /* 0x041fe2000000000b */
[C---:B-1----:R-:W-:Y:S01]  /*1b10*/  FFMA R4, R7.reuse, R17, R4 ;  /* 0x0000001107047223 */ /* 0x042fe20000000004 */
[C---:B---3--:R-:W-:Y:S01]  /*1b20*/  FFMA R0, R7.reuse, R19, R0 ;  /* 0x0000001307007223 */ /* 0x048fe20000000000 */
[C---:B----4-:R-:W-:Y:S01]  /*1b30*/  FFMA R13, R7.reuse, R14, R13 ;  /* 0x0000000e070d7223 */ /* 0x050fe2000000000d */
[C---:B-----5:R-:W-:Y:S01]  /*1b40*/  FFMA R9, R7.reuse, R2, R9 ;  /* 0x0000000207097223 */ /* 0x060fe20000000009 */
[C---:B------:R-:W-:Y:S01]  /*1b50*/  FFMA R12, R7.reuse, R23, R12 ;  /* 0x00000017070c7223 */ /* 0x040fe2000000000c */
[----:B------:R-:W-:-:S07]  /*1b60*/  FFMA R10, R7, R25, R10 ;  /* 0x00000019070a7223 */ /* 0x000fce000000000a */
.L_x_55:
[----:B------:R-:W0:Y:S08]  /*1b70*/  LDC.64 R2, c[0x0][0x398] ;  /* 0x0000e600ff027b82 */ /* 0x000e300000000a00 */
[----:B------:R-:W1:Y:S01]  /*1b80*/  LDC R7, c[0x0][0x3a4] ;  /* 0x0000e900ff077b82 */ /* 0x000e620000000800 */
[----:B0-----:R-:W-:-:S05]  /*1b90*/  IMAD.WIDE.U32 R2, R27, 0x4, R2 ;  /* 0x000000041b027825 */ /* 0x001fca00078e0002 */
[----:B------:R0:W-:Y:S01]  /*1ba0*/  REDG.E.ADD.F32.FTZ.RN.STRONG.GPU desc[UR8][R2.64], R8 ;  /* 0x00000008020079a6 */ /* 0x0001e2000c12f308 */
[C---:B-1----:R-:W-:Y:S01]  /*1bb0*/  SHF.L.U32 R15, R7.reuse, 0x1, RZ ;  /* 0x00000001070f7819 */ /* 0x042fe200000006ff */
[C---:B------:R-:W-:Y:S01]  /*1bc0*/  IMAD R17, R7.reuse, 0x3, RZ ;  /* 0x0000000307117824 */ /* 0x040fe200078e02ff */
[C---:B------:R-:W-:Y:S01]  /*1bd0*/  SHF.L.U32 R19, R7.reuse, 0x2, RZ ;  /* 0x0000000207137819 */ /* 0x040fe200000006ff */
[C---:B------:R-:W-:Y:S02]  /*1be0*/  IMAD R21, R7.reuse, 0x5, RZ ;  /* 0x0000000507157824 */ /* 0x040fe400078e02ff */
[C---:B------:R-:W-:Y:S02]  /*1bf0*/  IMAD R23, R7.reuse, 0x6, RZ ;  /* 0x0000000607177824 */ /* 0x040fe400078e02ff */
[C---:B------:R-:W-:Y:S02]  /*1c00*/  IMAD R5, R7.reuse, 0x7, RZ ;  /* 0x0000000707057824 */ /* 0x040fe400078e02ff */
[----:B------:R-:W-:-:S04]  /*1c10*/  IMAD.WIDE R6, R7, 0x4, R2 ;  /* 0x0000000407067825 */ /* 0x000fc800078e0202 */
[--C-:B------:R-:W-:Y:S01]  /*1c20*/  IMAD.WIDE R14, R15, 0x4, R2.reuse ;  /* 0x000000040f0e7825 */ /* 0x100fe200078e0202 */
[----:B------:R-:W-:Y:S03]  /*1c30*/  REDG.E.ADD.F32.FTZ.RN.STRONG.GPU desc[UR8][R6.64], R11 ;  /* 0x0000000b060079a6 */ /* 0x000fe6000c12f308 */
        /* <DEDUP_REMOVED lines=8> */
[----:B0-----:R-:W-:Y:S01]  /*1cc0*/  IMAD.WIDE R2, R5, 0x4, R2 ;  /* 0x0000000405027825 */ /* 0x001fe200078e0202 */
[----:B------:R-:W-:Y:S04]  /*1cd0*/  REDG.E.ADD.F32.FTZ.RN.STRONG.GPU desc[UR8][R22.64], R12 ;  /* 0x0000000c160079a6 */ /* 0x000fe8000c12f308 */
[----:B------:R-:W-:Y:S01]  /*1ce0*/  REDG.E.ADD.F32.FTZ.RN.STRONG.GPU desc[UR8][R2.64], R10 ;  /* 0x0000000a020079a6 */ /* 0x000fe2000c12f308 */
[----:B------:R-:W-:Y:S05]  /*1cf0*/  EXIT ;  /* 0x000000000000794d */ /* 0x000fea0003800000 */
.L_x_59:
        /* <DEDUP_REMOVED lines=16> */
.L_x_76:


//--------------------- .text._Z19MatMulOnGPU_GENERALPfS_PiS_iiiiiii --------------------------
	.section	.text._Z19MatMulOnGPU_GENERALPfS_PiS_iiiiiii,"ax",@progbits
	.align	128
        .global         _Z19MatMulOnGPU_GENERALPfS_PiS_iiiiiii
        .type           _Z19MatMulOnGPU_GENERALPfS_PiS_iiiiiii,@function
        .size           _Z19MatMulOnGPU_GENERALPfS_PiS_iiiiiii,(.L_x_77 - _Z19MatMulOnGPU_GENERALPfS_PiS_iiiiiii)
        .other          _Z19MatMulOnGPU_GENERALPfS_PiS_iiiiiii,@"STO_CUDA_ENTRY STV_DEFAULT"
_Z19MatMulOnGPU_GENERALPfS_PiS_iiiiiii:
.text._Z19MatMulOnGPU_GENERALPfS_PiS_iiiiiii:
[----:B------:R-:W-:Y:S08]  /*0000*/  LDC R1, c[0x0][0x37c] ;  /* 0x0000df00ff017b82 */ /* 0x000ff00000000800 */
[----:B------:R-:W0:Y:S01]  /*0010*/  S2UR UR4, SR_CTAID.Y ;  /* 0x00000000000479c3 */ /* 0x000e220000002600 */
[----:B------:R-:W1:Y:S01]  /*0020*/  S2R R3, SR_TID.X ;  /* 0x0000000000037919 */ /* 0x000e620000002100 */
[----:B------:R-:W2:Y:S01]  /*0030*/  LDCU UR5, c[0x0][0x3a8] ;  /* 0x00007500ff0577ac */ /* 0x000ea20008000800 */
[----:B------:R-:W3:Y:S05]  /*0040*/  LDCU.64 UR8, c[0x0][0x358] ;  /* 0x00006b00ff0877ac */ /* 0x000eea0008000a00 */
[----:B------:R-:W0:Y:S01]  /*0050*/  LDC R28, c[0x0][0x3a8] ;  /* 0x0000ea00ff1c7b82 */ /* 0x000e220000000800 */
[----:B------:R-:W4:Y:S01]  /*0060*/  LDCU.64 UR10, c[0x0][0x380] ;  /* 0x00007000ff0a77ac */ /* 0x000f220008000a00 */
[----:B------:R-:W0:Y:S06]  /*0070*/  LDCU.64 UR12, c[0x0][0x380] ;  /* 0x00007000ff0c77ac */ /* 0x000e2c0008000a00 */
[----:B------:R-:W5:Y:S01]  /*0080*/  LDC R7, c[0x0][0x3a0] ;  /* 0x0000e800ff077b82 */ /* 0x000f620000000800 */
[----:B--2---:R-:W-:-:S07]  /*0090*/  IMAD.U32 R25, RZ, RZ, UR5 ;  /* 0x00000005ff197e24 */ /* 0x004fce000f8e00ff */
[----:B------:R-:W2:Y:S08]  /*00a0*/  LDC R2, c[0x0][0x3b0] ;  /* 0x0000ec00ff027b82 */ /* 0x000eb00000000800 */
[----:B------:R-:W3:Y:S01]  /*00b0*/  LDC R0, c[0x0][0x3ac] ;  /* 0x0000eb00ff007b82 */ /* 0x000ee20000000800 */
[----:B0-----:R-:W-:Y:S02]  /*00c0*/  IMAD R4, R28, UR4, R28 ;  /* 0x000000041c047c24 */ /* 0x001fe4000f8e021c */
[----:B-1----:R-:W-:-:S03]  /*00d0*/  IMAD.SHL.U32 R23, R3, 0x4, RZ ;  /* 0x0000000403177824 */ /* 0x002fc600078e00ff */
[----:B-----5:R-:W-:Y:S02]  /*00e0*/  ISETP.GT.U32.AND P1, PT, R4, R7, PT ;  /* 0x000000070400720c */ /* 0x020fe40003f24070 */
[----:B------:R-:W0:Y:S01]  /*00f0*/  S2UR UR6, SR_CTAID.X ;  /* 0x00000000000679c3 */ /* 0x000e220000002500 */
[----:B--2---:R-:W-:-:S10]  /*0100*/  ISETP.GE.AND P0, PT, R23, R2, PT ;  /* 0x000000021700720c */ /* 0x004fd40003f06270 */
[----:B----4-:R-:W-:Y:S05]  /*0110*/  @!P1 BRA `(.L_x_60) ;  /* 0x00000000005c9947 */ /* 0x010fea0003800000 */
[----:B------:R-:W-:Y:S02]  /*0120*/  IABS R8, R28 ;  /* 0x0000001c00087213 */ /* 0x000fe40000000000 */
[----:B------:R-:W-:Y:S02]  /*0130*/  IABS R10, R7 ;  /* 0x00000007000a7213 */ /* 0x000fe40000000000 */
[----:B------:R-:W1:Y:S01]  /*0140*/  I2F.RP R6, R8 ;  /* 0x0000000800067306 */ /* 0x000e620000209400 */
[----:B------:R-:W-:-:S07]  /*0150*/  ISETP.GE.AND P3, PT, R7, RZ, PT ;  /* 0x000000ff0700720c */ /* 0x000fce0003f66270 */
[----:B-1----:R-:W1:Y:S02]  /*0160*/  MUFU.RCP R6, R6 ;  /* 0x0000000600067308 */ /* 0x002e640000001000 */
[----:B-1----:R-:W-:-:S06]  /*0170*/  IADD3 R4, PT, PT, R6, 0xffffffe, RZ ;  /* 0x0ffffffe06047810 */ /* 0x002fcc0007ffe0ff */
[----:B------:R1:W2:Y:S02]  /*0180*/  F2I.FTZ.U32.TRUNC.NTZ R5, R4 ;  /* 0x0000000400057305 */ /* 0x0002a4000021f000 */
[----:B-1----:R-:W-:Y:S02]  /*0190*/  IMAD.MOV.U32 R4, RZ, RZ, RZ ;  /* 0x000000ffff047224 */ /* 0x002fe400078e00ff */
[----:B--2---:R-:W-:-:S04]  /*01a0*/  IMAD.MOV R9, RZ, RZ, -R5 ;  /* 0x000000ffff097224 */ /* 0x004fc800078e0a05 */
[----:B------:R-:W-:-:S04]  /*01b0*/  IMAD R9, R9, R8, RZ ;  /* 0x0000000809097224 */ /* 0x000fc800078e02ff */
[----:B------:R-:W-:Y:S01]  /*01c0*/  IMAD.HI.U32 R5, R5, R9, R4 ;  /* 0x0000000905057227 */ /* 0x000fe200078e0004 */
[----:B------:R-:W-:-:S05]  /*01d0*/  MOV R9, R10 ;  /* 0x0000000a00097202 */ /* 0x000fca0000000f00 */
[----:B------:R-:W-:-:S04]  /*01e0*/  IMAD.HI.U32 R5, R5, R9, RZ ;  /* 0x0000000905057227 */ /* 0x000fc800078e00ff */
[----:B------:R-:W-:-:S04]  /*01f0*/  IMAD.MOV R5, RZ, RZ, -R5 ;  /* 0x000000ffff057224 */ /* 0x000fc800078e0a05 */
[----:B------:R-:W-:-:S05]  /*0200*/  IMAD R5, R8, R5, R9 ;  /* 0x0000000508057224 */ /* 0x000fca00078e0209 */
[----:B------:R-:W-:-:S13]  /*0210*/  ISETP.GT.U32.AND P1, PT, R8, R5, PT ;  /* 0x000000050800720c */ /* 0x000fda0003f24070 */
[----:B------:R-:W-:Y:S01]  /*0220*/  @!P1 IMAD.IADD R5, R5, 0x1, -R8 ;  /* 0x0000000105059824 */ /* 0x000fe200078e0a08 */
[----:B------:R-:W-:-:S04]  /*0230*/  ISETP.NE.AND P1, PT, R28, RZ, PT ;  /* 0x000000ff1c00720c */ /* 0x000fc80003f25270 */
[----:B------:R-:W-:-:S13]  /*0240*/  ISETP.GT.U32.AND P2, PT, R8, R5, PT ;  /* 0x000000050800720c */ /* 0x000fda0003f44070 */
[----:B------:R-:W-:-:S05]  /*0250*/  @!P2 IADD3 R5, PT, PT, R5, -R8, RZ ;  /* 0x800000080505a210 */ /* 0x000fca0007ffe0ff */
[----:B------:R-:W-:Y:S01]  /*0260*/  @!P3 IMAD.MOV R5, RZ, RZ, -R5 ;  /* 0x000000ffff05b224 */ /* 0x000fe200078e0a05 */
[----:B------:R-:W-:-:S05]  /*0270*/  @!P1 LOP3.LUT R5, RZ, R28, RZ, 0x33, !PT ;  /* 0x0000001cff059212 */ /* 0x000fca00078e33ff */
[----:B------:R-:W-:-:S07]  /*0280*/  IMAD.MOV.U32 R25, RZ, RZ, R5 ;  /* 0x000000ffff197224 */ /* 0x000fce00078e0005 */
.L_x_60:
[----:B------:R-:W-:Y:S01]  /*0290*/  IMAD R28, R28, UR4, RZ ;  /* 0x000000041c1c7c24 */ /* 0x000fe2000f8e02ff */
[----:B------:R-:W-:Y:S01]  /*02a0*/  BSSY.RECONVERGENT B0, `(.L_x_61) ;  /* 0x0000060000007945 */ /* 0x000fe20003800200 */
[----:B------:R-:W-:Y:S02]  /*02b0*/  IMAD R20, R2, UR4, RZ ;  /* 0x0000000402147c24 */ /* 0x000fe4000f8e02ff */
[----:B0--3--:R-:W-:Y:S01]  /*02c0*/  IMAD R21, R0, UR6, R3 ;  /* 0x0000000600157c24 */ /* 0x009fe2000f8e0203 */
[----:B------:R-:W-:Y:S06]  /*02d0*/  @P0 BRA `(.L_x_62) ;  /* 0x0000000400700947 */ /* 0x000fec0003800000 */
[----:B------:R-:W-:Y:S01]  /*02e0*/  SHF.L.U32 R22, R0, 0x2, RZ ;  /* 0x0000000200167819 */ /* 0x000fe200000006ff */
[----:B------:R-:W0:Y:S01]  /*02f0*/  S2UR UR4, SR_CTAID.Z ;  /* 0x00000000000479c3 */ /* 0x000e220000002700 */
[----:B------:R-:W-:Y:S02]  /*0300*/  BSSY.RECONVERGENT B1, `(.L_x_63) ;  /* 0x0000033000017945 */ /* 0x000fe40003800200 */
[----:B------:R-:W1:Y:S01]  /*0310*/  I2F.U32.RP R9, R22 ;  /* 0x0000001600097306 */ /* 0x000e620000209000 */
[----:B------:R-:W-:Y:S01]  /*0320*/  IMAD.IADD R7, R23, 0x1, R22 ;  /* 0x0000000117077824 */ /* 0x000fe200078e0216 */
[----:B------:R-:W-:Y:S02]  /*0330*/  IADD3 R11, PT, PT, RZ, -R22, RZ ;  /* 0x80000016ff0b7210 */ /* 0x000fe40007ffe0ff */
[----:B------:R-:W-:Y:S02]  /*0340*/  ISETP.NE.U32.AND P2, PT, R22, RZ, PT ;  /* 0x000000ff1600720c */ /* 0x000fe40003f45070 */
[----:B------:R-:W-:-:S02]  /*0350*/  ISETP.GE.AND P0, PT, R7, R2, PT ;  /* 0x000000020700720c */ /* 0x000fc40003f06270 */
[----:B------:R-:W-:Y:S02]  /*0360*/  VIMNMX R6, PT, PT, R7, R2, !PT ;  /* 0x0000000207067248 */ /* 0x000fe40007fe0100 */
[----:B------:R-:W-:-:S04]  /*0370*/  SEL R8, RZ, 0x1, P0 ;  /* 0x00000001ff087807 */ /* 0x000fc80000000000 */
[----:B------:R-:W-:Y:S01]  /*0380*/  IADD3 R7, PT, PT, R6, -R7, -R8 ;  /* 0x8000000706077210 */ /* 0x000fe20007ffe808 */
[----:B-1----:R-:W1:Y:S02]  /*0390*/  MUFU.RCP R9, R9 ;  /* 0x0000000900097308 */ /* 0x002e640000001000 */
[----:B-1----:R-:W-:-:S06]  /*03a0*/  VIADD R4, R9, 0xffffffe ;  /* 0x0ffffffe09047836 */ /* 0x002fcc0000000000 */
[----:B------:R1:W2:Y:S02]  /*03b0*/  F2I.FTZ.U32.TRUNC.NTZ R5, R4 ;  /* 0x0000000400057305 */ /* 0x0002a4000021f000 */
[----:B-1----:R-:W-:Y:S02]  /*03c0*/  HFMA2 R4, -RZ, RZ, 0, 0 ;  /* 0x00000000ff047431 */ /* 0x002fe400000001ff */
[----:B--2---:R-:W-:-:S04]  /*03d0*/  IMAD R11, R11, R5, RZ ;  /* 0x000000050b0b7224 */ /* 0x004fc800078e02ff */
[----:B------:R-:W-:-:S06]  /*03e0*/  IMAD.HI.U32 R10, R5, R11, R4 ;  /* 0x0000000b050a7227 */ /* 0x000fcc00078e0004 */
[----:B------:R-:W-:-:S04]  /*03f0*/  IMAD.HI.U32 R5, R10, R7, RZ ;  /* 0x000000070a057227 */ /* 0x000fc800078e00ff */
[----:B------:R-:W-:-:S04]  /*0400*/  IMAD.MOV R4, RZ, RZ, -R5 ;  /* 0x000000ffff047224 */ /* 0x000fc800078e0a05 */
[----:B------:R-:W-:Y:S02]  /*0410*/  IMAD R7, R22, R4, R7 ;  /* 0x0000000416077224 */ /* 0x000fe400078e0207 */
[----:B------:R-:W0:Y:S03]  /*0420*/  LDC R4, c[0x0][0x3b8] ;  /* 0x0000ee00ff047b82 */ /* 0x000e260000000800 */
[----:B------:R-:W-:-:S13]  /*0430*/  ISETP.GE.U32.AND P0, PT, R7, R22, PT ;  /* 0x000000160700720c */ /* 0x000fda0003f06070 */
[----:B------:R-:W-:Y:S01]  /*0440*/  @P0 IADD3 R7, PT, PT, -R22, R7, RZ ;  /* 0x0000000716070210 */ /* 0x000fe20007ffe1ff */
[----:B------:R-:W-:-:S03]  /*0450*/  @P0 VIADD R5, R5, 0x1 ;  /* 0x0000000105050836 */ /* 0x000fc60000000000 */
[----:B------:R-:W-:Y:S01]  /*0460*/  ISETP.GE.U32.AND P1, PT, R7, R22, PT ;  /* 0x000000160700720c */ /* 0x000fe20003f26070 */
[----:B0-----:R-:W-:-:S12]  /*0470*/  IMAD R7, R4, UR4, RZ ;  /* 0x0000000404077c24 */ /* 0x001fd8000f8e02ff */
[----:B------:R-:W-:Y:S02]  /*0480*/  @P1 IADD3 R5, PT, PT, R5, 0x1, RZ ;  /* 0x0000000105051810 */ /* 0x000fe40007ffe0ff */
[----:B------:R-:W-:Y:S02]  /*0490*/  @!P2 LOP3.LUT R5, RZ, R22, RZ, 0x33, !PT ;  /* 0x00000016ff05a212 */ /* 0x000fe400078e33ff */
[----:B------:R-:W-:-:S03]  /*04a0*/  IADD3 R24, P2, PT, R7, R20, RZ ;  /* 0x0000001407187210 */ /* 0x000fc60007f5e0ff */
[----:B------:R-:W-:Y:S01]  /*04b0*/  IMAD.IADD R5, R8, 0x1, R5 ;  /* 0x0000000108057824 */ /* 0x000fe200078e0205 */
[----:B------:R-:W-:-:S04]  /*04c0*/  LEA.HI.X.SX32 R26, R20, RZ, 0x1, P2 ;  /* 0x000000ff141a7211 */ /* 0x000fc800010f0eff */
[C---:B------:R-:W-:Y:S02]  /*04d0*/  LOP3.LUT R6, R5.reuse, 0x3, RZ, 0xc0, !PT ;  /* 0x0000000305067812 */ /* 0x040fe400078ec0ff */
[----:B------:R-:W-:Y:S02]  /*04e0*/  ISETP.GE.U32.AND P0, PT, R5, 0x3, PT ;  /* 0x000000030500780c */ /* 0x000fe40003f06070 */
[----:B------:R-:W-:-:S13]  /*04f0*/  ISETP.NE.AND P1, PT, R6, 0x3, PT ;  /* 0x000000030600780c */ /* 0x000fda0003f25270 */
[----:B------:R-:W-:Y:S05]  /*0500*/  @!P1 BRA `(.L_x_64) ;  /* 0x0000000000489947 */ /* 0x000fea0003800000 */
[----:B------:R-:W0:Y:S01]  /*0510*/  S2UR UR5, SR_CgaCtaId ;  /* 0x00000000000579c3 */ /* 0x000e220000008800 */
[----:B------:R-:W-:Y:S01]  /*0520*/  IADD3 R4, PT, PT, R5, 0x1, RZ ;  /* 0x0000000105047810 */ /* 0x000fe20007ffe0ff */
[----:B------:R-:W-:-:S03]  /*0530*/  UMOV UR4, 0x400 ;  /* 0x0000040000047882 */ /* 0x000fc60000000000 */
[----:B------:R-:W-:-:S05]  /*0540*/  LOP3.LUT R4, R4, 0x3, RZ, 0xc0, !PT ;  /* 0x0000000304047812 */ /* 0x000fca00078ec0ff */
[----:B------:R-:W-:Y:S01]  /*0550*/  IMAD.MOV R8, RZ, RZ, -R4 ;  /* 0x000000ffff087224 */ /* 0x000fe200078e0a04 */
[----:B0-----:R-:W-:-:S06]  /*0560*/  ULEA UR4, UR5, UR4, 0x18 ;  /* 0x0000000405047291 */ /* 0x001fcc000f8ec0ff */
[----:B------:R-:W-:-:S07]  /*0570*/  LEA R9, R3, UR4, 0x4 ;  /* 0x0000000403097c11 */ /* 0x000fce000f8e20ff */
.L_x_65:
[----:B------:R-:W-:-:S04]  /*0580*/  IADD3 R5, P1, PT, R23, R24, RZ ;  /* 0x0000001817057210 */ /* 0x000fc80007f3e0ff */
[----:B------:R-:W-:Y:S02]  /*0590*/  LEA.HI.X.SX32 R6, R23, R26, 0x1, P1 ;  /* 0x0000001a17067211 */ /* 0x000fe400008f0eff */
[----:B------:R-:W-:-:S04]  /*05a0*/  LEA R4, P1, R5, UR10, 0x2 ;  /* 0x0000000a05047c11 */ /* 0x000fc8000f8210ff */
[----:B------:R-:W-:-:S06]  /*05b0*/  LEA.HI.X R5, R5, UR11, R6, 0x2, P1 ;  /* 0x0000000b05057c11 */ /* 0x000fcc00088f1406 */
[----:B------:R-:W2:Y:S01]  /*05c0*/  LDG.E.128 R4, desc[UR8][R4.64] ;  /* 0x0000000804047981 */ /* 0x000ea2000c1e1d00 */
[----:B------:R-:W-:Y:S01]  /*05d0*/  IADD3 R8, PT, PT, R8, 0x1, RZ ;  /* 0x0000000108087810 */ /* 0x000fe20007ffe0ff */
[----:B------:R-:W-:-:S03]  /*05e0*/  IMAD.IADD R23, R22, 0x1, R23 ;  /* 0x0000000116177824 */ /* 0x000fc600078e0217 */
[----:B------:R-:W-:Y:S01]  /*05f0*/  ISETP.NE.AND P1, PT, R8, RZ, PT ;  /* 0x000000ff0800720c */ /* 0x000fe20003f25270 */
[----:B--2---:R0:W-:Y:S02]  /*0600*/  STS.128 [R9], R4 ;  /* 0x0000000409007388 */ /* 0x0041e40000000c00 */
[----:B0-----:R-:W-:-:S10]  /*0610*/  LEA R9, R0, R9, 0x4 ;  /* 0x0000000900097211 */ /* 0x001fd400078e20ff */
[----:B------:R-:W-:Y:S05]  /*0620*/  @P1 BRA `(.L_x_65) ;  /* 0xfffffffc00d41947 */ /* 0x000fea000383ffff */
.L_x_64:
[----:B------:R-:W-:Y:S05]  /*0630*/  BSYNC.RECONVERGENT B1 ;  /* 0x0000000000017941 */ /* 0x000fea0003800200 */
.L_x_63:
[----:B------:R-:W-:Y:S05]  /*0640*/  @!P0 BRA `(.L_x_62) ;  /* 0x0000000000948947 */ /* 0x000fea0003800000 */
[----:B------:R-:W0:Y:S01]  /*0650*/  S2R R4, SR_CgaCtaId ;  /* 0x0000000000047919 */ /* 0x000e220000008800 */
[----:B------:R-:W-:-:S04]  /*0660*/  MOV R27, 0x400 ;  /* 0x00000400001b7802 */ /* 0x000fc80000000f00 */
[----:B0-----:R-:W-:-:S07]  /*0670*/  LEA R27, R4, R27, 0x18 ;  /* 0x0000001b041b7211 */ /* 0x001fce00078ec0ff */
.L_x_66:
[----:B0-----:R-:W-:Y:S01]  /*0680*/  IMAD.IADD R9, R22, 0x1, R23 ;  /* 0x0000000116097824 */ /* 0x001fe200078e0217 */
[----:B------:R-:W-:-:S04]  /*0690*/  IADD3 R5, P1, PT, R23, R24, RZ ;  /* 0x0000001817057210 */ /* 0x000fc80007f3e0ff */
[----:B------:R-:W-:Y:S02]  /*06a0*/  LEA.HI.X.SX32 R10, R23, R26, 0x1, P1 ;  /* 0x0000001a170a7211 */ /* 0x000fe400008f0eff */
[----:B------:R-:W-:Y:S02]  /*06b0*/  IADD3 R6, P0, PT, R9, R24, RZ ;  /* 0x0000001809067210 */ /* 0x000fe40007f1e0ff */
[----:B------:R-:W-:Y:S02]  /*06c0*/  LEA R4, P1, R5, UR12, 0x2 ;  /* 0x0000000c05047c11 */ /* 0x000fe4000f8210ff */
[C---:B------:R-:W-:Y:S02]  /*06d0*/  IADD3 R7, PT, PT, R22.reuse, R9, RZ ;  /* 0x0000000916077210 */ /* 0x040fe40007ffe0ff */
[----:B------:R-:W-:Y:S02]  /*06e0*/  LEA.HI.X.SX32 R9, R9, R26, 0x1, P0 ;  /* 0x0000001a09097211 */ /* 0x000fe400000f0eff */
[----:B------:R-:W-:Y:S01]  /*06f0*/  LEA.HI.X R5, R5, UR13, R10, 0x2, P1 ;  /* 0x0000000d05057c11 */ /* 0x000fe200088f140a */
[----:B------:R-:W-:Y:S01]  /*0700*/  IMAD.IADD R29, R22, 0x1, R7 ;  /* 0x00000001161d7824 */ /* 0x000fe200078e0207 */
[----:B------:R-:W-:-:S02]  /*0710*/  LEA R8, P0, R6, UR12, 0x2 ;  /* 0x0000000c06087c11 */ /* 0x000fc4000f8010ff */
[C---:B------:R-:W-:Y:S02]  /*0720*/  IADD3 R10, P1, PT, R7.reuse, R24, RZ ;  /* 0x00000018070a7210 */ /* 0x040fe40007f3e0ff */
[----:B------:R-:W-:Y:S02]  /*0730*/  LEA.HI.X R9, R6, UR13, R9, 0x2, P0 ;  /* 0x0000000d06097c11 */ /* 0x000fe400080f1409 */
[----:B------:R-:W-:Y:S02]  /*0740*/  LEA.HI.X.SX32 R11, R7, R26, 0x1, P1 ;  /* 0x0000001a070b7211 */ /* 0x000fe400008f0eff */
[----:B------:R-:W2:Y:S01]  /*0750*/  LDG.E.128 R4, desc[UR8][R4.64] ;  /* 0x0000000804047981 */ /* 0x000ea2000c1e1d00 */
[C---:B------:R-:W-:Y:S02]  /*0760*/  LEA R12, P0, R10.reuse, UR12, 0x2 ;  /* 0x0000000c0a0c7c11 */ /* 0x040fe4000f8010ff */
[----:B------:R-:W-:Y:S02]  /*0770*/  IADD3 R14, P1, PT, R29, R24, RZ ;  /* 0x000000181d0e7210 */ /* 0x000fe40007f3e0ff */
[----:B------:R-:W-:-:S02]  /*0780*/  LEA.HI.X R13, R10, UR13, R11, 0x2, P0 ;  /* 0x0000000d0a0d7c11 */ /* 0x000fc400080f140b */
[----:B------:R-:W-:Y:S01]  /*0790*/  LEA.HI.X.SX32 R15, R29, R26, 0x1, P1 ;  /* 0x0000001a1d0f7211 */ /* 0x000fe200008f0eff */
[----:B------:R-:W3:Y:S01]  /*07a0*/  LDG.E.128 R8, desc[UR8][R8.64] ;  /* 0x0000000808087981 */ /* 0x000ee2000c1e1d00 */
[----:B------:R-:W-:-:S04]  /*07b0*/  LEA R16, P0, R14, UR12, 0x2 ;  /* 0x0000000c0e107c11 */ /* 0x000fc8000f8010ff */
[----:B------:R-:W-:Y:S02]  /*07c0*/  LEA.HI.X R17, R14, UR13, R15, 0x2, P0 ;  /* 0x0000000d0e117c11 */ /* 0x000fe400080f140f */
[----:B------:R-:W4:Y:S04]  /*07d0*/  LDG.E.128 R12, desc[UR8][R12.64] ;  /* 0x000000080c0c7981 */ /* 0x000f28000c1e1d00 */
[----:B------:R-:W5:Y:S01]  /*07e0*/  LDG.E.128 R16, desc[UR8][R16.64] ;  /* 0x0000000810107981 */ /* 0x000f62000c1e1d00 */
[----:B------:R-:W-:-:S05]  /*07f0*/  LEA R23, R23, R27, 0x2 ;  /* 0x0000001b17177211 */ /* 0x000fca00078e10ff */
[----:B--2---:R0:W-:Y:S02]  /*0800*/  STS.128 [R23], R4 ;  /* 0x0000000417007388 */ /* 0x0041e40000000c00 */
[----:B0-----:R-:W-:-:S05]  /*0810*/  IMAD R7, R0, 0x10, R23 ;  /* 0x0000001000077824 */ /* 0x001fca00078e0217 */
[C---:B------:R-:W-:Y:S01]  /*0820*/  LEA R5, R0.reuse, R7, 0x4 ;  /* 0x0000000700057211 */ /* 0x040fe200078e20ff */
[----:B---3--:R0:W-:Y:S04]  /*0830*/  STS.128 [R7], R8 ;  /* 0x0000000807007388 */ /* 0x0081e80000000c00 */
[----:B------:R-:W-:Y:S01]  /*0840*/  IMAD R4, R0, 0x10, R5 ;  /* 0x0000001000047824 */ /* 0x000fe200078e0205 */
[----:B----4-:R0:W-:Y:S01]  /*0850*/  STS.128 [R5], R12 ;  /* 0x0000000c05007388 */ /* 0x0101e20000000c00 */
[----:B------:R-:W-:-:S03]  /*0860*/  IADD3 R23, PT, PT, R22, R29, RZ ;  /* 0x0000001d16177210 */ /* 0x000fc60007ffe0ff */
[----:B-----5:R0:W-:Y:S01]  /*0870*/  STS.128 [R4], R16 ;  /* 0x0000001004007388 */ /* 0x0201e20000000c00 */
[----:B------:R-:W-:-:S13]  /*0880*/  ISETP.GE.AND P0, PT, R23, R2, PT ;  /* 0x000000021700720c */ /* 0x000fda0003f06270 */
[----:B------:R-:W-:Y:S05]  /*0890*/  @!P0 BRA `(.L_x_66) ;  /* 0xfffffffc00788947 */ /* 0x000fea000383ffff */
.L_x_62:
[----:B------:R-:W-:Y:S05]  /*08a0*/  BSYNC.RECONVERGENT B0 ;  /* 0x0000000000007941 */ /* 0x000fea0003800200 */
.L_x_61:
[----:B------:R-:W-:Y:S01]  /*08b0*/  BAR.SYNC.DEFER_BLOCKING 0x0 ;  /* 0x0000000000007b1d */ /* 0x000fe20000010000 */
[----:B------:R-:W-:Y:S01]  /*08c0*/  ISETP.GE.AND P0, PT, R25, 0x1, PT ;  /* 0x000000011900780c */ /* 0x000fe20003f06270 */
[----:B0-----:R-:W-:-:S12]  /*08d0*/  IMAD.MOV.U32 R16, RZ, RZ, RZ ;  /* 0x000000ffff107224 */ /* 0x001fd800078e00ff */
[----:B------:R-:W-:Y:S05]  /*08e0*/  @!P0 BRA `(.L_x_67) ;  /* 0x0000000c002c8947 */ /* 0x000fea0003800000 */
[C---:B------:R-:W-:Y:S01]  /*08f0*/  ISETP.GE.U32.AND P0, PT, R25.reuse, 0x8, PT ;  /* 0x000000081900780c */ /* 0x040fe20003f06070 */
[----:B------:R-:W-:Y:S01]  /*0900*/  IMAD.MOV.U32 R5, RZ, RZ, RZ ;  /* 0x000000ffff057224 */ /* 0x000fe200078e00ff */
        /* <DEDUP_REMOVED lines=9> */
[----:B------:R-:W-:Y:S01]  /*09a0*/  LOP3.LUT R5, R25, 0x7ffffff8, RZ, 0xc0, !PT ;  /* 0x7ffffff819057812 */ /* 0x000fe200078ec0ff */
[----:B------:R-:W-:Y:S02]  /*09b0*/  VIADD R29, R28, 0x7 ;  /* 0x000000071c1d7836 */ /* 0x000fe40000000000 */
[----:B------:R-:W-:Y:S01]  /*09c0*/  HFMA2 R16, -RZ, RZ, 0, 0 ;  /* 0x00000000ff107431 */ /* 0x000fe200000001ff */
[----:B------:R-:W1:Y:S01]  /*09d0*/  S2UR UR5, SR_CgaCtaId ;  /* 0x00000000000579c3 */ /* 0x000e620000008800 */
[----:B------:R-:W-:-:S07]  /*09e0*/  UMOV UR4, 0x400 ;  /* 0x0000040000047882 */ /* 0x000fce0000000000 */
[----:B------:R-:W2:Y:S08]  /*09f0*/  LDC.64 R8, c[0x0][0x388] ;  /* 0x0000e200ff087b82 */ /* 0x000eb00000000a00 */
[----:B------:R-:W3:Y:S01]  /*0a00*/  LDC.64 R10, c[0x0][0x390] ;  /* 0x0000e400ff0a7b82 */ /* 0x000ee20000000a00 */
[CC--:B0-----:R-:W-:Y:S02]  /*0a10*/  IMAD R3, R28.reuse, R2.reuse, R3 ;  /* 0x000000021c037224 */ /* 0x0c1fe400078e0203 */
[----:B------:R-:W-:-:S02]  /*0a20*/  IMAD R12, R28, R2, R2 ;  /* 0x000000021c0c7224 */ /* 0x000fc400078e0202 */
[----:B------:R-:W-:Y:S01]  /*0a30*/  IMAD R6, R0, UR6, R3 ;  /* 0x0000000600067c24 */ /* 0x000fe2000f8e0203 */
[----:B------:R-:W-:Y:S01]  /*0a40*/  IADD3 R3, PT, PT, R28, 0x2, RZ ;  /* 0x000000021c037810 */ /* 0x000fe20007ffe0ff */
[----:B------:R-:W-:Y:S01]  /*0a50*/  IMAD.MOV R0, RZ, RZ, -R5 ;  /* 0x000000ffff007224 */ /* 0x000fe200078e0a05 */
[----:B------:R-:W-:Y:S01]  /*0a60*/  IADD3 R7, PT, PT, R21, R12, RZ ;  /* 0x0000000c15077210 */ /* 0x000fe20007ffe0ff */
[-CC-:B------:R-:W-:Y:S01]  /*0a70*/  IMAD R17, R17, R2.reuse, R21.reuse ;  /* 0x0000000211117224 */ /* 0x180fe200078e0215 */
[----:B-1----:R-:W-:Y:S01]  /*0a80*/  ULEA UR4, UR5, UR4, 0x18 ;  /* 0x0000000405047291 */ /* 0x002fe2000f8ec0ff */
[-CC-:B------:R-:W-:Y:S02]  /*0a90*/  IMAD R3, R3, R2.reuse, R21.reuse ;  /* 0x0000000203037224 */ /* 0x180fe400078e0215 */
[-CC-:B------:R-:W-:Y:S02]  /*0aa0*/  IMAD R19, R19, R2.reuse, R21.reuse ;  /* 0x0000000213137224 */ /* 0x180fe400078e0215 */
[----:B------:R-:W-:-:S02]  /*0ab0*/  IMAD R23, R23, R2, R21 ;  /* 0x0000000217177224 */ /* 0x000fc400078e0215 */
[-CC-:B------:R-:W-:Y:S02]  /*0ac0*/  IMAD R27, R27, R2.reuse, R21.reuse ;  /* 0x000000021b1b7224 */ /* 0x180fe400078e0215 */
[----:B--2---:R-:W-:-:S07]  /*0ad0*/  IMAD R29, R29, R2, R21 ;  /* 0x000000021d1d7224 */ /* 0x004fce00078e0215 */
.L_x_69:
[----:B------:R-:W-:-:S05]  /*0ae0*/  IMAD.WIDE.U32 R14, R6, 0x4, R8 ;  /* 0x00000004060e7825 */ /* 0x000fca00078e0008 */
[----:B------:R3:W2:Y:S01]  /*0af0*/  LDG.E R18, desc[UR8][R14.64] ;  /* 0x000000080e127981 */ /* 0x0006a2000c1e1900 */
[----:B------:R-:W-:-:S05]  /*0b00*/  IMAD.WIDE.U32 R12, R7, 0x4, R8 ;  /* 0x00000004070c7825 */ /* 0x000fca00078e0008 */
[----:B------:R0:W4:Y:S01]  /*0b10*/  LDG.E R22, desc[UR8][R12.64] ;  /* 0x000000080c167981 */ /* 0x000122000c1e1900 */
[----:B---3--:R-:W-:-:S05]  /*0b20*/  IMAD.WIDE.U32 R14, R6, 0x4, R10 ;  /* 0x00000004060e7825 */ /* 0x008fca00078e000a */
[----:B------:R1:W3:Y:S01]  /*0b30*/  LDG.E R24, desc[UR8][R14.64] ;  /* 0x000000080e187981 */ /* 0x0002e2000c1e1900 */
[----:B0-----:R-:W-:-:S05]  /*0b40*/  IMAD.WIDE.U32 R12, R7, 0x4, R10 ;  /* 0x00000004070c7825 */ /* 0x001fca00078e000a */
[----:B------:R0:W5:Y:S01]  /*0b50*/  LDG.E R26, desc[UR8][R12.64] ;  /* 0x000000080c1a7981 */ /* 0x000162000c1e1900 */
[----:B-1----:R-:W-:-:S04]  /*0b60*/  IMAD.WIDE.U32 R14, R3, 0x4, R8 ;  /* 0x00000004030e7825 */ /* 0x002fc800078e0008 */
[----:B0-----:R-:W-:-:S04]  /*0b70*/  IMAD.WIDE.U32 R12, R17, 0x4, R8 ;  /* 0x00000004110c7825 */ /* 0x001fc800078e0008 */
[----:B---3--:R-:W-:-:S05]  /*0b80*/  IMAD.IADD R24, R24, 0x1, -R20 ;  /* 0x0000000118187824 */ /* 0x008fca00078e0a14 */
[----:B------:R-:W-:Y:S02]  /*0b90*/  LEA R24, R24, UR4, 0x2 ;  /* 0x0000000418187c11 */ /* 0x000fe4000f8e10ff */
[----:B-----5:R-:W-:-:S04]  /*0ba0*/  IADD3 R26, PT, PT, -R20, R26, RZ ;  /* 0x0000001a141a7210 */ /* 0x020fc80007ffe1ff */
[----:B------:R-:W2:Y:S01]  /*0bb0*/  LDS R24, [R24] ;  /* 0x0000000018187984 */ /* 0x000ea20000000800 */
[----:B------:R-:W-:-:S06]  /*0bc0*/  LEA R26, R26, UR4, 0x2 ;  /* 0x000000041a1a7c11 */ /* 0x000fcc000f8e10ff */
[----:B------:R-:W4:Y:S01]  /*0bd0*/  LDS R26, [R26] ;  /* 0x000000001a1a7984 */ /* 0x000f220000000800 */
[----:B--2---:R-:W-:-:S03]  /*0be0*/  FFMA R18, R18, R24, R16 ;  /* 0x0000001812127223 */ /* 0x004fc60000000010 */
[----:B------:R0:W2:Y:S02]  /*0bf0*/  LDG.E R16, desc[UR8][R14.64] ;  /* 0x000000080e107981 */ /* 0x0000a4000c1e1900 */
[----:B0-----:R-:W-:-:S05]  /*0c00*/  IMAD.WIDE.U32 R14, R3, 0x4, R10 ;  /* 0x00000004030e7825 */ /* 0x001fca00078e000a */
[----:B------:R0:W3:Y:S01]  /*0c10*/  LDG.E R24, desc[UR8][R14.64] ;  /* 0x000000080e187981 */ /* 0x0000e2000c1e1900 */
[----:B----4-:R-:W-:-:S03]  /*0c20*/  FFMA R22, R22, R26, R18 ;  /* 0x0000001a16167223 */ /* 0x010fc60000000012 */
[----:B------:R-:W4:Y:S01]  /*0c30*/  LDG.E R18, desc[UR8][R12.64] ;  /* 0x000000080c127981 */ /* 0x000f22000c1e1900 */
[----:B0-----:R-:W-:-:S05]  /*0c40*/  IMAD.WIDE.U32 R14, R17, 0x4, R10 ;  /* 0x00000004110e7825 */ /* 0x001fca00078e000a */
[----:B------:R0:W5:Y:S02]  /*0c50*/  LDG.E R13, desc[UR8][R14.64] ;  /* 0x000000080e0d7981 */ /* 0x000164000c1e1900 */
[----:B0-----:R-:W-:-:S04]  /*0c60*/  IMAD.WIDE.U32 R14, R23, 0x4, R8 ;  /* 0x00000004170e7825 */ /* 0x001fc800078e0008 */
[----:B---3--:R-:W-:-:S05]  /*0c70*/  IMAD.IADD R24, R24, 0x1, -R20 ;  /* 0x0000000118187824 */ /* 0x008fca00078e0a14 */
[----:B------:R-:W-:-:S06]  /*0c80*/  LEA R24, R24, UR4, 0x2 ;  /* 0x0000000418187c11 */ /* 0x000fcc000f8e10ff */
[----:B------:R-:W2:Y:S01]  /*0c90*/  LDS R24, [R24] ;  /* 0x0000000018187984 */ /* 0x000ea20000000800 */
[----:B-----5:R-:W-:-:S04]  /*0ca0*/  IADD3 R26, PT, PT, -R20, R13, RZ ;  /* 0x0000000d141a7210 */ /* 0x020fc80007ffe1ff */
[----:B------:R-:W-:-:S06]  /*0cb0*/  LEA R26, R26, UR4, 0x2 ;  /* 0x000000041a1a7c11 */ /* 0x000fcc000f8e10ff */
[----:B------:R-:W4:Y:S01]  /*0cc0*/  LDS R26, [R26] ;  /* 0x000000001a1a7984 */ /* 0x000f220000000800 */
[----:B------:R-:W-:-:S04]  /*0cd0*/  IMAD.WIDE.U32 R12, R19, 0x4, R8 ;  /* 0x00000004130c7825 */ /* 0x000fc800078e0008 */
[----:B--2---:R-:W-:Y:S02]  /*0ce0*/  FFMA R22, R16, R24, R22 ;  /* 0x0000001810167223 */ /* 0x004fe40000000016 */
[----:B------:R0:W2:Y:S02]  /*0cf0*/  LDG.E R16, desc[UR8][R12.64] ;  /* 0x000000080c107981 */ /* 0x0000a4000c1e1900 */
[----:B0-----:R-:W-:-:S04]  /*0d00*/  IMAD.WIDE.U32 R12, R19, 0x4, R10 ;  /* 0x00000004130c7825 */ /* 0x001fc800078e000a */
[----:B----4-:R-:W-:Y:S02]  /*0d10*/  FFMA R18, R18, R26, R22 ;  /* 0x0000001a12127223 */ /* 0x010fe40000000016 */
[----:B------:R0:W3:Y:S04]  /*0d20*/  LDG.E R22, desc[UR8][R14.64] ;  /* 0x000000080e167981 */ /* 0x0000e8000c1e1900 */
[----:B------:R-:W4:Y:S01]  /*0d30*/  LDG.E R13, desc[UR8][R12.64] ;  /* 0x000000080c0d7981 */ /* 0x000f22000c1e1900 */
[----:B0-----:R-:W-:-:S06]  /*0d40*/  IMAD.WIDE.U32 R14, R23, 0x4, R10 ;  /* 0x00000004170e7825 */ /* 0x001fcc00078e000a */
[----:B------:R-:W5:Y:S01]  /*0d50*/  LDG.E R15, desc[UR8][R14.64] ;  /* 0x000000080e0f7981 */ /* 0x000f62000c1e1900 */
[----:B----4-:R-:W-:-:S05]  /*0d60*/  IMAD.IADD R24, R13, 0x1, -R20 ;  /* 0x000000010d187824 */ /* 0x010fca00078e0a14 */
[----:B------:R-:W-:-:S06]  /*0d70*/  LEA R24, R24, UR4, 0x2 ;  /* 0x0000000418187c11 */ /* 0x000fcc000f8e10ff */
[----:B------:R-:W2:Y:S01]  /*0d80*/  LDS R24, [R24] ;  /* 0x0000000018187984 */ /* 0x000ea20000000800 */
[----:B-----5:R-:W-:-:S04]  /*0d90*/  IADD3 R26, PT, PT, -R20, R15, RZ ;  /* 0x0000000f141a7210 */ /* 0x020fc80007ffe1ff */
[----:B------:R-:W-:-:S06]  /*0da0*/  LEA R26, R26, UR4, 0x2 ;  /* 0x000000041a1a7c11 */ /* 0x000fcc000f8e10ff */
[----:B------:R-:W3:Y:S01]  /*0db0*/  LDS R26, [R26] ;  /* 0x000000001a1a7984 */ /* 0x000ee20000000800 */
[----:B------:R-:W-:-:S04]  /*0dc0*/  IMAD.WIDE.U32 R12, R27, 0x4, R8 ;  /* 0x000000041b0c7825 */ /* 0x000fc800078e0008 */
[----:B--2---:R-:W-:Y:S02]  /*0dd0*/  FFMA R18, R16, R24, R18 ;  /* 0x0000001810127223 */ /* 0x004fe40000000012 */
[----:B------:R0:W2:Y:S02]  /*0de0*/  LDG.E R16, desc[UR8][R12.64] ;  /* 0x000000080c107981 */ /* 0x0000a4000c1e1900 */
[----:B0-----:R-:W-:-:S04]  /*0df0*/  IMAD.WIDE.U32 R12, R27, 0x4, R10 ;  /* 0x000000041b0c7825 */ /* 0x001fc800078e000a */
[----:B---3--:R-:W-:Y:S02]  /*0e00*/  FFMA R22, R22, R26, R18 ;  /* 0x0000001a16167223 */ /* 0x008fe40000000012 */
[----:B------:R0:W3:Y:S02]  /*0e10*/  LDG.E R18, desc[UR8][R12.64] ;  /* 0x000000080c127981 */ /* 0x0000e4000c1e1900 */
[----:B0-----:R-:W-:-:S05]  /*0e20*/  IMAD.WIDE.U32 R12, R29, 0x4, R10 ;  /* 0x000000041d0c7825 */ /* 0x001fca00078e000a */
[----:B------:R-:W4:Y:S01]  /*0e30*/  LDG.E R24, desc[UR8][R12.64] ;  /* 0x000000080c187981 */ /* 0x000f22000c1e1900 */
[----:B------:R-:W-:-:S06]  /*0e40*/  IMAD.WIDE.U32 R14, R29, 0x4, R8 ;  /* 0x000000041d0e7825 */ /* 0x000fcc00078e0008 */
[----:B------:R-:W5:Y:S01]  /*0e50*/  LDG.E R14, desc[UR8][R14.64] ;  /* 0x000000080e0e7981 */ /* 0x000f62000c1e1900 */
[----:B------:R-:W-:-:S05]  /*0e60*/  VIADD R0, R0, 0x8 ;  /* 0x0000000800007836 */ /* 0x000fca0000000000 */
[----:B------:R-:W-:Y:S01]  /*0e70*/  ISETP.NE.AND P0, PT, R0, RZ, PT ;  /* 0x000000ff0000720c */ /* 0x000fe20003f05270 */
[C---:B------:R-:W-:Y:S01]  /*0e80*/  IMAD R3, R2.reuse, 0x8, R3 ;  /* 0x0000000802037824 */ /* 0x040fe200078e0203 */
[C---:B------:R-:W-:Y:S01]  /*0e90*/  LEA R7, R2.reuse, R7, 0x3 ;  /* 0x0000000702077211 */ /* 0x040fe200078e18ff */
[C---:B------:R-:W-:Y:S01]  /*0ea0*/  IMAD R19, R2.reuse, 0x8, R19 ;  /* 0x0000000802137824 */ /* 0x040fe200078e0213 */
[C---:B------:R-:W-:Y:S01]  /*0eb0*/  LEA R17, R2.reuse, R17, 0x3 ;  /* 0x0000001102117211 */ /* 0x040fe200078e18ff */
[C---:B------:R-:W-:Y:S01]  /*0ec0*/  IMAD R27, R2.reuse, 0x8, R27 ;  /* 0x00000008021b7824 */ /* 0x040fe200078e021b */
[C---:B------:R-:W-:Y:S01]  /*0ed0*/  LEA R23, R2.reuse, R23, 0x3 ;  /* 0x0000001702177211 */ /* 0x040fe200078e18ff */
[C---:B------:R-:W-:Y:S01]  /*0ee0*/  IMAD R6, R2.reuse, 0x8, R6 ;  /* 0x0000000802067824 */ /* 0x040fe200078e0206 */
[----:B------:R-:W-:Y:S01]  /*0ef0*/  LEA R29, R2, R29, 0x3 ;  /* 0x0000001d021d7211 */ /* 0x000fe200078e18ff */
[----:B---3--:R-:W-:-:S05]  /*0f00*/  IMAD.IADD R18, R18, 0x1, -R20 ;  /* 0x0000000112127824 */ /* 0x008fca00078e0a14 */
[----:B------:R-:W-:-:S06]  /*0f10*/  LEA R18, R18, UR4, 0x2 ;  /* 0x0000000412127c11 */ /* 0x000fcc000f8e10ff */
[----:B------:R-:W2:Y:S01]  /*0f20*/  LDS R18, [R18] ;  /* 0x0000000012127984 */ /* 0x000ea20000000800 */
[----:B----4-:R-:W-:-:S04]  /*0f30*/  IADD3 R24, PT, PT, -R20, R24, RZ ;  /* 0x0000001814187210 */ /* 0x010fc80007ffe1ff */
[----:B------:R-:W-:-:S06]  /*0f40*/  LEA R24, R24, UR4, 0x2 ;  /* 0x0000000418187c11 */ /* 0x000fcc000f8e10ff */
[----:B------:R-:W5:Y:S01]  /*0f50*/  LDS R24, [R24] ;  /* 0x0000000018187984 */ /* 0x000f620000000800 */
[----:B--2---:R-:W-:-:S04]  /*0f60*/  FFMA R16, R16, R18, R22 ;  /* 0x0000001210107223 */ /* 0x004fc80000000016 */
[----:B-----5:R-:W-:Y:S01]  /*0f70*/  FFMA R16, R14, R24, R16 ;  /* 0x000000180e107223 */ /* 0x020fe20000000010 */
[----:B------:R-:W-:Y:S06]  /*0f80*/  @P0 BRA `(.L_x_69) ;  /* 0xfffffff800d40947 */ /* 0x000fec000383ffff */
.L_x_68:
        /* <DEDUP_REMOVED lines=12> */
[--C-:B------:R-:W-:Y:S02]  /*1050*/  IMAD.WIDE.U32 R14, R7, 0x4, R2.reuse ;  /* 0x00000004070e7825 */ /* 0x100fe400078e0002 */
[----:B------:R-:W2:Y:S02]  /*1060*/  LDG.E R13, desc[UR8][R12.64] ;  /* 0x000000080c0d7981 */ /* 0x000ea4000c1e1900 */
[C---:B------:R-:W-:Y:S02]  /*1070*/  VIADD R17, R11.reuse, UR4 ;  /* 0x000000040b117c36 */ /* 0x040fe40008000000 */
[--C-:B------:R-:W-:Y:S01]  /*1080*/  IMAD.WIDE.U32 R18, R11, 0x4, R2.reuse ;  /* 0x000000040b127825 */ /* 0x100fe200078e0002 */
[----:B------:R-:W3:Y:S03]  /*1090*/  LDG.E R15, desc[UR8][R14.64] ;  /* 0x000000080e0f7981 */ /* 0x000ee6000c1e1900 */
[----:B------:R-:W-:-:S02]  /*10a0*/  IMAD.WIDE.U32 R22, R17, 0x4, R2 ;  /* 0x0000000411167825 */ /* 0x000fc400078e0002 */
[----:B------:R-:W4:Y:S01]  /*10b0*/  LDG.E R19, desc[UR8][R18.64] ;  /* 0x0000000812137981 */ /* 0x000f22000c1e1900 */
[----:B------:R-:W0:Y:S03]  /*10c0*/  LDC.64 R2, c[0x0][0x388] ;  /* 0x0000e200ff027b82 */ /* 0x000e260000000a00 */
        /* <DEDUP_REMOVED lines=9> */
[----:B------:R-:W0:Y:S01]  /*1160*/  S2UR UR5, SR_CgaCtaId ;  /* 0x00000000000579c3 */ /* 0x000e220000008800 */
[----:B------:R-:W-:Y:S01]  /*1170*/  UMOV UR4, 0x400 ;  /* 0x0000040000047882 */ /* 0x000fe20000000000 */
[----:B------:R-:W-:Y:S01]  /*1180*/  IADD3 R5, PT, PT, R5, 0x4, RZ ;  /* 0x0000000405057810 */ /* 0x000fe20007ffe0ff */
[----:B0-----:R-:W-:Y:S01]  /*1190*/  ULEA UR4, UR5, UR4, 0x18 ;  /* 0x0000000405047291 */ /* 0x001fe2000f8ec0ff */
[----:B--2---:R-:W-:-:S05]  /*11a0*/  IADD3 R13, PT, PT, -R20, R13, RZ ;  /* 0x0000000d140d7210 */ /* 0x004fca0007ffe1ff */
[----:B------:R-:W-:Y:S01]  /*11b0*/  LEA R13, R13, UR4, 0x2 ;  /* 0x000000040d0d7c11 */ /* 0x000fe2000f8e10ff */
[----:B---3--:R-:W-:Y:S01]  /*11c0*/  IMAD.IADD R15, R15, 0x1, -R20 ;  /* 0x000000010f0f7824 */ /* 0x008fe200078e0a14 */
[----:B----4-:R-:W-:-:S04]  /*11d0*/  IADD3 R19, PT, PT, -R20, R19, RZ ;  /* 0x0000001314137210 */ /* 0x010fc80007ffe1ff */
[----:B------:R-:W0:Y:S01]  /*11e0*/  LDS R13, [R13] ;  /* 0x000000000d0d7984 */ /* 0x000e220000000800 */
[----:B------:R-:W-:Y:S01]  /*11f0*/  LEA R15, R15, UR4, 0x2 ;  /* 0x000000040f0f7c11 */ /* 0x000fe2000f8e10ff */
[----:B-----5:R-:W-:Y:S01]  /*1200*/  IMAD.IADD R23, R23, 0x1, -R20 ;  /* 0x0000000117177824 */ /* 0x020fe200078e0a14 */
[----:B------:R-:W-:-:S04]  /*1210*/  LEA R19, R19, UR4, 0x2 ;  /* 0x0000000413137c11 */ /* 0x000fc8000f8e10ff */
[----:B------:R-:W1:Y:S01]  /*1220*/  LDS R15, [R15] ;  /* 0x000000000f0f7984 */ /* 0x000e620000000800 */
[----:B------:R-:W-:-:S03]  /*1230*/  LEA R23, R23, UR4, 0x2 ;  /* 0x0000000417177c11 */ /* 0x000fc6000f8e10ff */
[----:B------:R-:W2:Y:S04]  /*1240*/  LDS R19, [R19] ;  /* 0x0000000013137984 */ /* 0x000ea80000000800 */
[----:B------:R-:W3:Y:S01]  /*1250*/  LDS R23, [R23] ;  /* 0x0000000017177984 */ /* 0x000ee20000000800 */
[----:B0-----:R-:W-:-:S04]  /*1260*/  FFMA R9, R9, R13, R16 ;  /* 0x0000000d09097223 */ /* 0x001fc80000000010 */
[----:B-1----:R-:W-:-:S04]  /*1270*/  FFMA R9, R6, R15, R9 ;  /* 0x0000000f06097223 */ /* 0x002fc80000000009 */
[----:B--2---:R-:W-:-:S04]  /*1280*/  FFMA R9, R10, R19, R9 ;  /* 0x000000130a097223 */ /* 0x004fc80000000009 */
[----:B---3--:R-:W-:-:S07]  /*1290*/  FFMA R16, R2, R23, R9 ;  /* 0x0000001702107223 */ /* 0x008fce0000000009 */
.L_x_70:
[----:B------:R-:W-:Y:S05]  /*12a0*/  @!P1 BRA `(.L_x_67) ;  /* 0x0000000000bc9947 */ /* 0x000fea0003800000 */
[----:B------:R-:W-:Y:S02]  /*12b0*/  ISETP.NE.AND P0, PT, R0, 0x1, PT ;  /* 0x000000010000780c */ /* 0x000fe40003f05270 */
[----:B------:R-:W-:-:S04]  /*12c0*/  LOP3.LUT R25, R25, 0x1, RZ, 0xc0, !PT ;  /* 0x0000000119197812 */ /* 0x000fc800078ec0ff */
[----:B------:R-:W-:-:S07]  /*12d0*/  ISETP.NE.U32.AND P1, PT, R25, 0x1, PT ;  /* 0x000000011900780c */ /* 0x000fce0003f25070 */
[----:B------:R-:W-:Y:S06]  /*12e0*/  @!P0 BRA `(.L_x_71) ;  /* 0x0000000000688947 */ /* 0x000fec0003800000 */
[----:B------:R-:W0:Y:S01]  /*12f0*/  LDC.64 R2, c[0x0][0x390] ;  /* 0x0000e400ff027b82 */ /* 0x000e220000000a00 */
[----:B------:R-:W1:Y:S01]  /*1300*/  LDCU UR4, c[0x0][0x3a4] ;  /* 0x00007480ff0477ac */ /* 0x000e620008000800 */
[----:B------:R-:W-:-:S04]  /*1310*/  IMAD.IADD R0, R28, 0x1, R5 ;  /* 0x000000011c007824 */ /* 0x000fc800078e0205 */
[----:B-1----:R-:W-:-:S04]  /*1320*/  IMAD R7, R0, UR4, R21 ;  /* 0x0000000400077c24 */ /* 0x002fc8000f8e0215 */
[C---:B0-----:R-:W-:Y:S01]  /*1330*/  IMAD.WIDE.U32 R8, R7.reuse, 0x4, R2 ;  /* 0x0000000407087825 */ /* 0x041fe200078e0002 */
[----:B------:R-:W-:-:S05]  /*1340*/  IADD3 R13, PT, PT, R7, UR4, RZ ;  /* 0x00000004070d7c10 */ /* 0x000fca000fffe0ff */
[----:B------:R-:W-:Y:S01]  /*1350*/  IMAD.WIDE.U32 R10, R13, 0x4, R2 ;  /* 0x000000040d0a7825 */ /* 0x000fe200078e0002 */
[----:B------:R-:W2:Y:S01]  /*1360*/  LDG.E R9, desc[UR8][R8.64] ;  /* 0x0000000808097981 */ /* 0x000ea2000c1e1900 */
[----:B------:R-:W0:Y:S04]  /*1370*/  LDC.64 R2, c[0x0][0x388] ;  /* 0x0000e200ff027b82 */ /* 0x000e280000000a00 */
[----:B------:R-:W3:Y:S01]  /*1380*/  LDG.E R11, desc[UR8][R10.64] ;  /* 0x000000080a0b7981 */ /* 0x000ee2000c1e1900 */
[----:B0-----:R-:W-:-:S04]  /*1390*/  IMAD.WIDE.U32 R6, R7, 0x4, R2 ;  /* 0x0000000407067825 */ /* 0x001fc800078e0002 */
[----:B------:R-:W-:Y:S02]  /*13a0*/  IMAD.WIDE.U32 R2, R13, 0x4, R2 ;  /* 0x000000040d027825 */ /* 0x000fe400078e0002 */
[----:B------:R-:W4:Y:S04]  /*13b0*/  LDG.E R7, desc[UR8][R6.64] ;  /* 0x0000000806077981 */ /* 0x000f28000c1e1900 */
[----:B------:R-:W5:Y:S01]  /*13c0*/  LDG.E R2, desc[UR8][R2.64] ;  /* 0x0000000802027981 */ /* 0x000f62000c1e1900 */
[----:B------:R-:W0:Y:S01]  /*13d0*/  S2UR UR5, SR_CgaCtaId ;  /* 0x00000000000579c3 */ /* 0x000e220000008800 */
[----:B------:R-:W-:Y:S01]  /*13e0*/  UMOV UR4, 0x400 ;  /* 0x0000040000047882 */ /* 0x000fe20000000000 */
[----:B------:R-:W-:Y:S01]  /*13f0*/  VIADD R5, R5, 0x2 ;  /* 0x0000000205057836 */ /* 0x000fe20000000000 */
[----:B0-----:R-:W-:Y:S01]  /*1400*/  ULEA UR4, UR5, UR4, 0x18 ;  /* 0x0000000405047291 */ /* 0x001fe2000f8ec0ff */
[----:B--2---:R-:W-:-:S05]  /*1410*/  IMAD.IADD R9, R9, 0x1, -R20 ;  /* 0x0000000109097824 */ /* 0x004fca00078e0a14 */
[----:B------:R-:W-:Y:S02]  /*1420*/  LEA R9, R9, UR4, 0x2 ;  /* 0x0000000409097c11 */ /* 0x000fe4000f8e10ff */
[----:B---3--:R-:W-:-:S04]  /*1430*/  IADD3 R11, PT, PT, -R20, R11, RZ ;  /* 0x0000000b140b7210 */ /* 0x008fc80007ffe1ff */
[----:B------:R-:W-:Y:S01]  /*1440*/  LEA R11, R11, UR4, 0x2 ;  /* 0x000000040b0b7c11 */ /* 0x000fe2000f8e10ff */
[----:B------:R-:W4:Y:S05]  /*1450*/  LDS R9, [R9] ;  /* 0x0000000009097984 */ /* 0x000f2a0000000800 */
[----:B------:R-:W5:Y:S01]  /*1460*/  LDS R11, [R11] ;  /* 0x000000000b0b7984 */ /* 0x000f620000000800 */
[----:B----4-:R-:W-:-:S04]  /*1470*/  FFMA R7, R7, R9, R16 ;  /* 0x0000000907077223 */ /* 0x010fc80000000010 */
[----:B-----5:R-:W-:-:S07]  /*1480*/  FFMA R16, R2, R11, R7 ;  /* 0x0000000b02107223 */ /* 0x020fce0000000007 */
.L_x_71:
[----:B------:R-:W-:Y:S05]  /*1490*/  @P1 BRA `(.L_x_67) ;  /* 0x0000000000401947 */ /* 0x000fea0003800000 */
[----:B------:R-:W0:Y:S01]  /*14a0*/  LDC.64 R2, c[0x0][0x390] ;  /* 0x0000e400ff027b82 */ /* 0x000e220000000a00 */
[----:B------:R-:W1:Y:S01]  /*14b0*/  LDCU UR4, c[0x0][0x3a4] ;  /* 0x00007480ff0477ac */ /* 0x000e620008000800 */
[----:B------:R-:W-:-:S05]  /*14c0*/  IADD3 R28, PT, PT, R28, R5, RZ ;  /* 0x000000051c1c7210 */ /* 0x000fca0007ffe0ff */
[----:B-1----:R-:W-:-:S04]  /*14d0*/  IMAD R7, R28, UR4, R21 ;  /* 0x000000041c077c24 */ /* 0x002fc8000f8e0215 */
[C---:B0-----:R-:W-:Y:S02]  /*14e0*/  IMAD.WIDE.U32 R4, R7.reuse, 0x4, R2 ;  /* 0x0000000407047825 */ /* 0x041fe400078e0002 */
[----:B------:R-:W0:Y:S04]  /*14f0*/  LDC.64 R2, c[0x0][0x388] ;  /* 0x0000e200ff027b82 */ /* 0x000e280000000a00 */
[----:B------:R-:W2:Y:S01]  /*1500*/  LDG.E R5, desc[UR8][R4.64] ;  /* 0x0000000804057981 */ /* 0x000ea2000c1e1900 */
[----:B0-----:R-:W-:-:S06]  /*1510*/  IMAD.WIDE.U32 R2, R7, 0x4, R2 ;  /* 0x0000000407027825 */ /* 0x001fcc00078e0002 */
[----:B------:R-:W3:Y:S01]  /*1520*/  LDG.E R3, desc[UR8][R2.64] ;  /* 0x0000000802037981 */ /* 0x000ee2000c1e1900 */
[----:B------:R-:W0:Y:S01]  /*1530*/  S2UR UR5, SR_CgaCtaId ;  /* 0x00000000000579c3 */ /* 0x000e220000008800 */
[----:B------:R-:W-:Y:S02]  /*1540*/  UMOV UR4, 0x400 ;  /* 0x0000040000047882 */ /* 0x000fe40000000000 */
[----:B0-----:R-:W-:Y:S01]  /*1550*/  ULEA UR4, UR5, UR4, 0x18 ;  /* 0x0000000405047291 */ /* 0x001fe2000f8ec0ff */
[----:B--2---:R-:W-:-:S05]  /*1560*/  IMAD.IADD R20, R5, 0x1, -R20 ;  /* 0x0000000105147824 */ /* 0x004fca00078e0a14 */
[----:B------:R-:W-:-:S06]  /*1570*/  LEA R20, R20, UR4, 0x2 ;  /* 0x0000000414147c11 */ /* 0x000fcc000f8e10ff */
[----:B------:R-:W3:Y:S02]  /*1580*/  LDS R20, [R20] ;  /* 0x0000000014147984 */ /* 0x000ee40000000800 */
[----:B---3--:R-:W-:-:S07]  /*1590*/  FFMA R16, R3, R20, R16 ;  /* 0x0000001403107223 */ /* 0x008fce0000000010 */
.L_x_67:
[----:B------:R-:W0:Y:S01]  /*15a0*/  S2UR UR7, SR_CTAID.Z ;  /* 0x00000000000779c3 */ /* 0x000e220000002700 */
[----:B------:R-:W1:Y:S07]  /*15b0*/  LDCU.64 UR4, c[0x0][0x398] ;  /* 0x00007300ff0477ac */ /* 0x000e6e0008000a00 */
[----:B------:R-:W0:Y:S02]  /*15c0*/  LDC R0, c[0x0][0x3a4] ;  /* 0x0000e900ff007b82 */ /* 0x000e240000000800 */
[----:B0-----:R-:W-:-:S05]  /*15d0*/  IMAD R0, R0, UR7, RZ ;  /* 0x0000000700007c24 */ /* 0x001fca000f8e02ff */
[----:B------:R-:W-:-:S04]  /*15e0*/  IADD3 R21, P0, PT, R0, R21, RZ ;  /* 0x0000001500157210 */ /* 0x000fc80007f1e0ff */
[----:B------:R-:W-:Y:S02]  /*15f0*/  IADD3.X R0, PT, PT, RZ, RZ, RZ, P0, !PT ;  /* 0x000000ffff007210 */ /* 0x000fe400007fe4ff */
[----:B-1----:R-:W-:-:S04]  /*1600*/  LEA R2, P0, R21, UR4, 0x2 ;  /* 0x0000000415027c11 */ /* 0x002fc8000f8010ff */
[----:B------:R-:W-:-:S05]  /*1610*/  LEA.HI.X R3, R21, UR5, R0, 0x2, P0 ;  /* 0x0000000515037c11 */ /* 0x000fca00080f1400 */
[----:B------:R-:W-:Y:S01]  /*1620*/  REDG.E.ADD.F32.FTZ.RN.STRONG.GPU desc[UR8][R2.64], R16 ;  /* 0x00000010020079a6 */ /* 0x000fe2000c12f308 */
[----:B------:R-:W-:Y:S05]  /*1630*/  EXIT ;  /* 0x000000000000794d */ /* 0x000fea0003800000 */
.L_x_72:
        /* <DEDUP_REMOVED lines=12> */
.L_x_77:


//--------------------- .nv.shared._Z13MatMulOnGPU_1PfS_PiS_iiiiiii --------------------------
	.section	.nv.shared._Z13MatMulOnGPU_1PfS_PiS_iiiiiii,"aw",@nobits
	.sectionflags	@""
	.align	16
.nv.shared._Z13MatMulOnGPU_1PfS_PiS_iiiiiii:
	.zero		1040


//--------------------- .nv.shared.reserved.0     --------------------------
	.section	.nv.shared.reserved.0,"aw",@nobits
	.weak		__nv_reservedSMEM_offset_0_alias
	.size		__nv_reservedSMEM_offset_0_alias, 0, 64
	.other		__nv_reservedSMEM_offset_0_alias,@"STO_CUDA_RESERVED_SHARED STV_DEFAULT"
__nv_reservedSMEM_offset_0_alias:
	.zero		0
	.zero		64


//--------------------- .nv.shared._Z13MatMulOnGPU_2PfS_PiS_iiiiiii --------------------------
	.section	.nv.shared._Z13MatMulOnGPU_2PfS_PiS_iiiiiii,"aw",@nobits
	.sectionflags	@""
	.align	16
.nv.shared._Z13MatMulOnGPU_2PfS_PiS_iiiiiii:
	.zero		1040


//--------------------- .nv.shared._Z13MatMulOnGPU_4PfS_PiS_iiiiiii --------------------------
	.section	.nv.shared._Z13MatMulOnGPU_4PfS_PiS_iiiiiii,"aw",@nobits
	.sectionflags	@""
	.align	16
.nv.shared._Z13MatMulOnGPU_4PfS_PiS_iiiiiii:
	.zero		1040


//--------------------- .nv.shared._Z13MatMulOnGPU_8PfS_PiS_iiiiiii --------------------------
	.section	.nv.shared._Z13MatMulOnGPU_8PfS_PiS_iiiiiii,"aw",@nobits
	.sectionflags	@""
	.align	16
	.zero		1024


//--------------------- .nv.shared._Z19MatMulOnGPU_GENERALPfS_PiS_iiiiiii --------------------------
	.section	.nv.shared._Z19MatMulOnGPU_GENERALPfS_PiS_iiiiiii,"aw",@nobits
	.sectionflags	@""
	.align	16
	.zero		1024


//--------------------- .nv.constant0._Z13MatMulOnGPU_1PfS_PiS_iiiiiii --------------------------
	.section	.nv.constant0._Z13MatMulOnGPU_1PfS_PiS_iiiiiii,"a",@progbits
	.sectionflags	@""
	.align	4
.nv.constant0._Z13MatMulOnGPU_1PfS_PiS_iiiiiii:
	.zero		956


//--------------------- .nv.constant0._Z13MatMulOnGPU_2PfS_PiS_iiiiiii --------------------------
	.section	.nv.constant0._Z13MatMulOnGPU_2PfS_PiS_iiiiiii,"a",@progbits
	.sectionflags	@""
	.align	4
.nv.constant0._Z13MatMulOnGPU_2PfS_PiS_iiiiiii:
	.zero		956


//--------------------- .nv.constant0._Z13MatMulOnGPU_4PfS_PiS_iiiiiii --------------------------
	.section	.nv.constant0._Z13MatMulOnGPU_4PfS_PiS_iiiiiii,"a",@progbits
	.sectionflags	@""
	.align	4
.nv.constant0._Z13MatMulOnGPU_4PfS_PiS_iiiiiii:
	.zero		956


//--------------------- .nv.constant0._Z13MatMulOnGPU_8PfS_PiS_iiiiiii --------------------------
	.section	.nv.constant0._Z13MatMulOnGPU_8PfS_PiS_iiiiiii,"a",@progbits
	.sectionflags	@""
	.align	4
.nv.constant0._Z13MatMulOnGPU_8PfS_PiS_iiiiiii:
	.zero		956


//--------------------- .nv.constant0._Z19MatMulOnGPU_GENERALPfS_PiS_iiiiiii --------------------------
	.section	.nv.constant0._Z19MatMulOnGPU_GENERALPfS_PiS_iiiiiii,"a",@progbits
	.sectionflags	@""
	.align	4
.nv.constant0._Z19MatMulOnGPU_GENERALPfS_PiS_iiiiiii:
	.zero		956


//--------------------- SYMBOLS --------------------------

	.type		.nv.reservedSmem.offset0,@object
	.size		.nv.reservedSmem.offset0,0x4
	.type		.nv.reservedSmem.cap,@object
	.size		.nv.reservedSmem.cap,0x4
